def matmul_kernel(
    a_ptr,
    b_ptr,
    c_ptr,
    M,
    N,
    K,
    stride_am,
    stride_ak,
    stride_bk,
    stride_bn,
    stride_cm,
    stride_cn,
    BLOCK_M: tl.constexpr,
    BLOCK_N: tl.constexpr,
    BLOCK_K: tl.constexpr,
    GROUP_M: tl.constexpr,
):
    pid = tl.program_id(axis=0)
    num_pid_m = tl.cdiv(M, BLOCK_M)
    num_pid_n = tl.cdiv(N, BLOCK_N)
    num_pid_in_group = GROUP_M * num_pid_n
    group_id = pid // num_pid_in_group
    first_pid_m = group_id * GROUP_M
    group_size_m = min(num_pid_m - first_pid_m, GROUP_M)
    pid_m = first_pid_m + ((pid % num_pid_in_group) % group_size_m)
    pid_n = (pid % num_pid_in_group) // group_size_m

    offs_am = (pid_m * BLOCK_M + tl.arange(0, BLOCK_M)) % M
    offs_bn = (pid_n * BLOCK_N + tl.arange(0, BLOCK_N)) % N
    offs_k = tl.arange(0, BLOCK_K)
    a_ptrs = a_ptr + offs_am[:, None] * stride_am + offs_k[None, :] * stride_ak
    b_ptrs = b_ptr + offs_k[:, None] * stride_bk + offs_bn[None, :] * stride_bn

    acc = tl.zeros((BLOCK_M, BLOCK_N), dtype=tl.float32)
    for kk in range(0, tl.cdiv(K, BLOCK_K)):
        a = tl.load(a_ptrs, mask=offs_k[None, :] < K - kk * BLOCK_K, other=0.0)
        b = tl.load(b_ptrs, mask=offs_k[:, None] < K - kk * BLOCK_K, other=0.0)
        acc = tl.dot(a, b, acc)
        a_ptrs += BLOCK_K * stride_ak
        b_ptrs += BLOCK_K * stride_bk

    c = acc.to(c_ptr.dtype.element_ty)
    offs_cm = pid_m * BLOCK_M + tl.arange(0, BLOCK_M)
    offs_cn = pid_n * BLOCK_N + tl.arange(0, BLOCK_N)
    c_ptrs = c_ptr + offs_cm[:, None] * stride_cm + offs_cn[None, :] * stride_cn
    mask = (offs_cm[:, None] < M) & (offs_cn[None, :] < N)
    tl.store(c_ptrs, c, mask=mask)

# config = {"BLOCK_K": 32, "BLOCK_M": 64, "BLOCK_N": 256, "GROUP_M": 8, "arch": "sm_90", "dtype": "fp32", "num_ctas": 1, "num_stages": 8, "num_warps": 4}
# arch = sm_90


// ===== COMPILED SASS (sm_90a) =====

	.target	sm_90a

	.elftype	@"ET_EXEC"


//--------------------- .note.nv.tkinfo           --------------------------
	.section	.note.nv.tkinfo,"",@"SHT_NOTE"
	.sectionflags	@"SHF_NOTE_NV_TKINFO"
	.tkinfo
        /*0018*/ 	.word	0x00000002
        /*0030*/ 	.string	""
        /*0030*/ 	.string	"ptxas"
        /*0030*/ 	.string	"Cuda compilation tools, release 13.0, V13.0.88"
        /*0030*/ 	.string	"Build cuda_13.0.r13.0/compiler.36424714_0"
        /*0030*/ 	.string	"-v  -suppress-debug-info  -lineinfo  -arch sm_90a "



//--------------------- .note.nv.cuinfo           --------------------------
	.section	.note.nv.cuinfo,"",@"SHT_NOTE"
	.sectionflags	@"SHF_NOTE_NV_CUINFO"
        /*0018*/ 	.short	0x0002
        /*001a*/ 	.short	0x005a
        /*001c*/ 	.short	0x0082
	.zero		2


//--------------------- .nv.info                  --------------------------
	.section	.nv.info,"",@"SHT_CUDA_INFO"
	.align	4


	//----- nvinfo : EIATTR_REGCOUNT
	.align		4
        /*0000*/ 	.byte	0x04, 0x2f
        /*0002*/ 	.short	(.L_1 - .L_0)
	.align		4
.L_0:
        /*0004*/ 	.word	index@(matmul_kernel)
        /*0008*/ 	.word	0x000000ff


	//----- nvinfo : EIATTR_FRAME_SIZE
	.align		4
.L_1:
        /*000c*/ 	.byte	0x04, 0x11
        /*000e*/ 	.short	(.L_3 - .L_2)
	.align		4
.L_2:
        /*0010*/ 	.word	index@(matmul_kernel)
        /*0014*/ 	.word	0x000001a8


	//----- nvinfo : EIATTR_MIN_STACK_SIZE
	.align		4
.L_3:
        /*0018*/ 	.byte	0x04, 0x12
        /*001a*/ 	.short	(.L_5 - .L_4)
	.align		4
.L_4:
        /*001c*/ 	.word	index@(matmul_kernel)
        /*0020*/ 	.word	0x000001a8
.L_5:


//--------------------- .nv.compat                --------------------------
	.section	.nv.compat,"",@"SHT_CUDA_COMPAT_INFO"
	.align	4
        /*0000*/ 	.byte	0x02, 0x09, 0x01, 0x00, 0x02, 0x02, 0x04, 0x00, 0x02, 0x05, 0x05, 0x00, 0x03, 0x07, 0x01, 0x01
        /*0010*/ 	.byte	0x02, 0x03, 0x00, 0x00, 0x02, 0x06, 0x01, 0x00, 0x04, 0x0b, 0x08, 0x00, 0x00, 0x00, 0x00, 0x00
        /*0020*/ 	.byte	0x00, 0x00, 0x00, 0x00


//--------------------- .nv.info.matmul_kernel    --------------------------
	.section	.nv.info.matmul_kernel,"",@"SHT_CUDA_INFO"
	.sectionflags	@""
	.align	4


	//----- nvinfo : EIATTR_CUDA_API_VERSION
	.align		4
        /*0000*/ 	.byte	0x04, 0x37
        /*0002*/ 	.short	(.L_7 - .L_6)
.L_6:
        /*0004*/ 	.word	0x00000082


	//----- nvinfo : EIATTR_KPARAM_INFO
	.align		4
.L_7:
        /*0008*/ 	.byte	0x04, 0x17
        /*000a*/ 	.short	(.L_9 - .L_8)
.L_8:
        /*000c*/ 	.word	0x00000000
        /*0010*/ 	.short	0x000d
        /*0012*/ 	.short	0x0048
        /*0014*/ 	.byte	0x00, 0xf4, 0x21, 0x00


	//----- nvinfo : EIATTR_KPARAM_INFO
	.align		4
.L_9:
        /*0018*/ 	.byte	0x04, 0x17
        /*001a*/ 	.short	(.L_11 - .L_10)
.L_10:
        /*001c*/ 	.word	0x00000000
        /*0020*/ 	.short	0x000c
        /*0022*/ 	.short	0x0040
        /*0024*/ 	.byte	0x00, 0xf4, 0x21, 0x00


	//----- nvinfo : EIATTR_KPARAM_INFO
	.align		4
.L_11:
        /*0028*/ 	.byte	0x04, 0x17
        /*002a*/ 	.short	(.L_13 - .L_12)
.L_12:
        /*002c*/ 	.word	0x00000000
        /*0030*/ 	.short	0x000b
        /*0032*/ 	.short	0x0038
        /*0034*/ 	.byte	0x00, 0xf0, 0x11, 0x00


	//----- nvinfo : EIATTR_KPARAM_INFO
	.align		4
.L_13:
        /*0038*/ 	.byte	0x04, 0x17
        /*003a*/ 	.short	(.L_15 - .L_14)
.L_14:
        /*003c*/ 	.word	0x00000000
        /*0040*/ 	.short	0x000a
        /*0042*/ 	.short	0x0034
        /*0044*/ 	.byte	0x00, 0xf0, 0x11, 0x00


	//----- nvinfo : EIATTR_KPARAM_INFO
	.align		4
.L_15:
        /*0048*/ 	.byte	0x04, 0x17
        /*004a*/ 	.short	(.L_17 - .L_16)
.L_16:
        /*004c*/ 	.word	0x00000000
        /*0050*/ 	.short	0x0009
        /*0052*/ 	.short	0x0030
        /*0054*/ 	.byte	0x00, 0xf0, 0x11, 0x00


	//----- nvinfo : EIATTR_KPARAM_INFO
	.align		4
.L_17:
        /*0058*/ 	.byte	0x04, 0x17
        /*005a*/ 	.short	(.L_19 - .L_18)
.L_18:
        /*005c*/ 	.word	0x00000000
        /*0060*/ 	.short	0x0008
        /*0062*/ 	.short	0x002c
        /*0064*/ 	.byte	0x00, 0xf0, 0x11, 0x00


	//----- nvinfo : EIATTR_KPARAM_INFO
	.align		4
.L_19:
        /*0068*/ 	.byte	0x04, 0x17
        /*006a*/ 	.short	(.L_21 - .L_20)
.L_20:
        /*006c*/ 	.word	0x00000000
        /*0070*/ 	.short	0x0007
        /*0072*/ 	.short	0x0028
        /*0074*/ 	.byte	0x00, 0xf0, 0x11, 0x00


	//----- nvinfo : EIATTR_KPARAM_INFO
	.align		4
.L_21:
        /*0078*/ 	.byte	0x04, 0x17
        /*007a*/ 	.short	(.L_23 - .L_22)
.L_22:
        /*007c*/ 	.word	0x00000000
        /*0080*/ 	.short	0x0006
        /*0082*/ 	.short	0x0024
        /*0084*/ 	.byte	0x00, 0xf0, 0x11, 0x00


	//----- nvinfo : EIATTR_KPARAM_INFO
	.align		4
.L_23:
        /*0088*/ 	.byte	0x04, 0x17
        /*008a*/ 	.short	(.L_25 - .L_24)
.L_24:
        /*008c*/ 	.word	0x00000000
        /*0090*/ 	.short	0x0005
        /*0092*/ 	.short	0x0020
        /*0094*/ 	.byte	0x00, 0xf0, 0x11, 0x00


	//----- nvinfo : EIATTR_KPARAM_INFO
	.align		4
.L_25:
        /*0098*/ 	.byte	0x04, 0x17
        /*009a*/ 	.short	(.L_27 - .L_26)
.L_26:
        /*009c*/ 	.word	0x00000000
        /*00a0*/ 	.short	0x0004
        /*00a2*/ 	.short	0x001c
        /*00a4*/ 	.byte	0x00, 0xf0, 0x11, 0x00


	//----- nvinfo : EIATTR_KPARAM_INFO
	.align		4
.L_27:
        /*00a8*/ 	.byte	0x04, 0x17
        /*00aa*/ 	.short	(.L_29 - .L_28)
.L_28:
        /*00ac*/ 	.word	0x00000000
        /*00b0*/ 	.short	0x0003
        /*00b2*/ 	.short	0x0018
        /*00b4*/ 	.byte	0x00, 0xf0, 0x11, 0x00


	//----- nvinfo : EIATTR_KPARAM_INFO
	.align		4
.L_29:
        /*00b8*/ 	.byte	0x04, 0x17
        /*00ba*/ 	.short	(.L_31 - .L_30)
.L_30:
        /*00bc*/ 	.word	0x00000000
        /*00c0*/ 	.short	0x0002
        /*00c2*/ 	.short	0x0010
        /*00c4*/ 	.byte	0x00, 0xf4, 0x21, 0x00


	//----- nvinfo : EIATTR_KPARAM_INFO
	.align		4
.L_31:
        /*00c8*/ 	.byte	0x04, 0x17
        /*00ca*/ 	.short	(.L_33 - .L_32)
.L_32:
        /*00cc*/ 	.word	0x00000000
        /*00d0*/ 	.short	0x0001
        /*00d2*/ 	.short	0x0008
        /*00d4*/ 	.byte	0x00, 0xf4, 0x21, 0x00


	//----- nvinfo : EIATTR_KPARAM_INFO
	.align		4
.L_33:
        /*00d8*/ 	.byte	0x04, 0x17
        /*00da*/ 	.short	(.L_35 - .L_34)
.L_34:
        /*00dc*/ 	.word	0x00000000
        /*00e0*/ 	.short	0x0000
        /*00e2*/ 	.short	0x0000
        /*00e4*/ 	.byte	0x00, 0xf4, 0x21, 0x00


	//----- nvinfo : EIATTR_SPARSE_MMA_MASK
	.align		4
.L_35:
        /*00e8*/ 	.byte	0x03, 0x50
        /*00ea*/ 	.short	0x0000


	//----- nvinfo : EIATTR_MAXREG_COUNT
	.align		4
        /*00ec*/ 	.byte	0x03, 0x1b
        /*00ee*/ 	.short	0x00ff


	//----- nvinfo : EIATTR_NUM_BARRIERS
	.align		4
        /*00f0*/ 	.byte	0x02, 0x4c
        /*00f2*/ 	.byte	0x01
	.zero		1


	//----- nvinfo : EIATTR_ANNOTATIONS
	.align		4
        /*00f4*/ 	.byte	0x04, 0x55
        /*00f6*/ 	.short	(.L_37 - .L_36)


	//   ....[0]....
.L_36:
        /*00f8*/ 	.word	0x00000001
        /*00fc*/ 	.byte	0xd0, 0x00, 0x00, 0x00, 0x01, 0x00, 0x00, 0x00, 0x70, 0x06, 0x00, 0x00, 0x01, 0x00, 0x00, 0x00
        /* <DEDUP_REMOVED lines=178> */
        /*0c2c*/ 	.byte	0x70, 0x3c, 0x01, 0x00


	//----- nvinfo : EIATTR_MERCURY_ISA_VERSION
	.align		4
.L_37:
        /*0c30*/ 	.byte	0x03, 0x5f
        /*0c32*/ 	.short	0x0101


	//----- nvinfo : EIATTR_EXIT_INSTR_OFFSETS
	.align		4
        /*0c34*/ 	.byte	0x04, 0x1c
        /*0c36*/ 	.short	(.L_39 - .L_38)


	//   ....[0]....
.L_38:
        /*0c38*/ 	.word	0x00013f10


	//   ....[1]....
        /*0c3c*/ 	.word	0x00013f30


	//----- nvinfo : EIATTR_REQNTID
	.align		4
.L_39:
        /*0c40*/ 	.byte	0x04, 0x10
        /*0c42*/ 	.short	(.L_41 - .L_40)
.L_40:
        /*0c44*/ 	.word	0x00000080
        /*0c48*/ 	.word	0x00000001
        /*0c4c*/ 	.word	0x00000001


	//----- nvinfo : EIATTR_CBANK_PARAM_SIZE
	.align		4
.L_41:
        /*0c50*/ 	.byte	0x03, 0x19
        /*0c52*/ 	.short	0x0050


	//----- nvinfo : EIATTR_PARAM_CBANK
	.align		4
        /*0c54*/ 	.byte	0x04, 0x0a
        /*0c56*/ 	.short	(.L_43 - .L_42)
	.align		4
.L_42:
        /*0c58*/ 	.word	index@(.nv.constant0.matmul_kernel)
        /*0c5c*/ 	.short	0x0210
        /*0c5e*/ 	.short	0x0050


	//----- nvinfo : EIATTR_SW_WAR
	.align		4
.L_43:
        /*0c60*/ 	.byte	0x04, 0x36
        /*0c62*/ 	.short	(.L_45 - .L_44)
.L_44:
        /*0c64*/ 	.word	0x00000008
.L_45:


//--------------------- .nv.callgraph             --------------------------
	.section	.nv.callgraph,"",@"SHT_CUDA_CALLGRAPH"
	.align	4
	.sectionentsize	8
	.align		4
        /*0000*/ 	.word	0x00000000
	.align		4
        /*0004*/ 	.word	0xffffffff
	.align		4
        /*0008*/ 	.word	0x00000000
	.align		4
        /*000c*/ 	.word	0xfffffffe
	.align		4
        /*0010*/ 	.word	0x00000000
	.align		4
        /*0014*/ 	.word	0xfffffffd
	.align		4
        /*0018*/ 	.word	0x00000000
	.align		4
        /*001c*/ 	.word	0xfffffffc


//--------------------- .text.matmul_kernel       --------------------------
	.section	.text.matmul_kernel,"ax",@progbits
	.align	128
        .global         matmul_kernel
        .type           matmul_kernel,@function
        .size           matmul_kernel,(.L_x_3 - matmul_kernel)
        .other          matmul_kernel,@"STO_CUDA_ENTRY STV_DEFAULT"
matmul_kernel:
.text.matmul_kernel:
[----:B------:R-:W1:Y:S08]  /*0000*/  LDC R1, c[0x0][0x28] ;  /* 0x00000a00ff017b82 */ /* 0x000e700000000800 */
[----:B------:R-:W2:Y:S01]  /*0010*/  LDC.64 R2, c[0x0][0x228] ;  /* 0x00008a00ff027b82 */ /* 0x000ea20000000a00 */
[----:B-1----:R-:W-:Y:S01]  /*0020*/  VIADD R1, R1, 0xfffffe58 ;  /* 0xfffffe5801017836 */ /* 0x002fe20000000000 */
[----:B------:R-:W1:Y:S01]  /*0030*/  S2R R5, SR_CTAID.X ;  /* 0x0000000000057919 */ /* 0x000e620000002500 */
[----:B------:R-:W-:Y:S01]  /*0040*/  ULDC.64 UR4, c[0x0][0x218] ;  /* 0x0000860000047ab9 */ /* 0x000fe20000000a00 */
[----:B------:R-:W-:Y:S01]  /*0050*/  ULDC UR7, c[0x0][0x240] ;  /* 0x0000900000077ab9 */ /* 0x000fe20000000800 */
[----:B------:R-:W-:Y:S01]  /*0060*/  ULDC UR6, c[0x0][0x230] ;  /* 0x00008c0000067ab9 */ /* 0x000fe20000000800 */
[----:B------:R-:W3:Y:S01]  /*0070*/  S2R R17, SR_TID.X ;  /* 0x0000000000117919 */ /* 0x000ee20000002100 */
[----:B------:R-:W-:Y:S01]  /*0080*/  LOP3.LUT R6, R6, 0x7fffffff, RZ, 0xc0, !PT ;  /* 0x7fffffff06067812 */ /* 0x000fe200078ec0ff */
[----:B------:R-:W4:Y:S01]  /*0090*/  LDC.64 R184, c[0x0][0x230] ;  /* 0x00008c00ffb87b82 */ /* 0x000f220000000a00 */
[----:B------:R-:W-:Y:S01]  /*00a0*/  ULDC.64 UR16, c[0x0][0x208] ;  /* 0x0000820000107ab9 */ /* 0x000fe20000000a00 */
[----:B------:R-:W-:Y:S01]  /*00b0*/  ULDC UR12, c[0x0][0x230] ;  /* 0x00008c00000c7ab9 */ /* 0x000fe20000000800 */
[----:B--2---:R-:W-:Y:S01]  /*00c0*/  IMAD.MOV.U32 R152, RZ, RZ, R3 ;  /* 0x000000ffff987224 */ /* 0x004fe200078e0003 */
[----:B------:R2:W-:Y:S01]  /*00d0*/  STL.64 [R1+0xd0], R2 ;  /* 0x0000d00201007387 */ /* 0x0005e20000100a00 */
[----:B------:R-:W-:-:S02]  /*00e0*/  IMAD.MOV.U32 R157, RZ, RZ, R2 ;  /* 0x000000ffff9d7224 */ /* 0x000fc400078e0002 */
[----:B------:R-:W-:Y:S02]  /*00f0*/  VIADD R0, R152, 0xff ;  /* 0x000000ff98007836 */ /* 0x000fe40000000000 */
[----:B----4-:R-:W-:Y:S01]  /*0100*/  VIADD R155, R184, 0x1f ;  /* 0x0000001fb89b7836 */ /* 0x010fe20000000000 */
[----:B-1----:R-:W-:Y:S02]  /*0110*/  IABS R10, R5 ;  /* 0x00000005000a7213 */ /* 0x002fe40000000000 */
[----:B--2---:R-:W-:-:S04]  /*0120*/  SHF.R.S32.HI R3, RZ, 0x1f, R0 ;  /* 0x0000001fff037819 */ /* 0x004fc80000011400 */
[----:B------:R-:W-:-:S04]  /*0130*/  LEA.HI R3, R3, R0, RZ, 0x8 ;  /* 0x0000000003037211 */ /* 0x000fc800078f40ff */
[----:B------:R-:W-:-:S05]  /*0140*/  SHF.R.S32.HI R3, RZ, 0x8, R3 ;  /* 0x00000008ff037819 */ /* 0x000fca0000011403 */
[----:B------:R-:W-:-:S05]  /*0150*/  IMAD.SHL.U32 R4, R3, 0x8, RZ ;  /* 0x0000000803047824 */ /* 0x000fca00078e00ff */
[-C--:B------:R-:W-:Y:S02]  /*0160*/  IABS R7, R4.reuse ;  /* 0x0000000400077213 */ /* 0x080fe40000000000 */
[----:B------:R-:W-:Y:S02]  /*0170*/  IABS R11, R4 ;  /* 0x00000004000b7213 */ /* 0x000fe40000000000 */
[----:B------:R-:W1:Y:S08]  /*0180*/  I2F.RP R0, R7 ;  /* 0x0000000700007306 */ /* 0x000e700000209400 */
[----:B-1----:R-:W1:Y:S02]  /*0190*/  MUFU.RCP R0, R0 ;  /* 0x0000000000007308 */ /* 0x002e640000001000 */
[----:B-1----:R-:W-:-:S02]  /*01a0*/  VIADD R2, R0, 0xffffffe ;  /* 0x0ffffffe00027836 */ /* 0x002fc40000000000 */
[----:B------:R-:W-:-:S04]  /*01b0*/  IMAD.MOV R0, RZ, RZ, -R11 ;  /* 0x000000ffff007224 */ /* 0x000fc800078e0a0b */
[----:B------:R1:W2:Y:S02]  /*01c0*/  F2I.FTZ.U32.TRUNC.NTZ R3, R2 ;  /* 0x0000000200037305 */ /* 0x0002a4000021f000 */
[----:B-1----:R-:W-:Y:S02]  /*01d0*/  IMAD.MOV.U32 R2, RZ, RZ, RZ ;  /* 0x000000ffff027224 */ /* 0x002fe400078e00ff */
[----:B--2---:R-:W-:-:S04]  /*01e0*/  IMAD.MOV R8, RZ, RZ, -R3 ;  /* 0x000000ffff087224 */ /* 0x004fc800078e0a03 */
[----:B------:R-:W-:Y:S02]  /*01f0*/  IMAD R9, R8, R7, RZ ;  /* 0x0000000708097224 */ /* 0x000fe400078e02ff */
[----:B------:R-:W-:Y:S02]  /*0200*/  IMAD.MOV.U32 R8, RZ, RZ, R10 ;  /* 0x000000ffff087224 */ /* 0x000fe400078e000a */
[----:B------:R-:W-:-:S06]  /*0210*/  IMAD.HI.U32 R3, R3, R9, R2 ;  /* 0x0000000903037227 */ /* 0x000fcc00078e0002 */
[----:B------:R-:W-:-:S04]  /*0220*/  IMAD.HI.U32 R3, R3, R8, RZ ;  /* 0x0000000803037227 */ /* 0x000fc800078e00ff */
[----:B------:R-:W-:-:S05]  /*0230*/  IMAD R0, R3, R0, R8 ;  /* 0x0000000003007224 */ /* 0x000fca00078e0208 */
[----:B------:R-:W-:-:S13]  /*0240*/  ISETP.GT.U32.AND P1, PT, R7, R0, PT ;  /* 0x000000000700720c */ /* 0x000fda0003f24070 */
[----:B------:R-:W-:Y:S02]  /*0250*/  @!P1 IMAD.IADD R0, R0, 0x1, -R7 ;  /* 0x0000000100009824 */ /* 0x000fe400078e0a07 */
[----:B------:R-:W-:Y:S01]  /*0260*/  @!P1 VIADD R3, R3, 0x1 ;  /* 0x0000000103039836 */ /* 0x000fe20000000000 */
[----:B------:R-:W-:Y:S02]  /*0270*/  ISETP.NE.AND P1, PT, R4, RZ, PT ;  /* 0x000000ff0400720c */ /* 0x000fe40003f25270 */
[----:B------:R-:W-:Y:S02]  /*0280*/  ISETP.GE.U32.AND P0, PT, R0, R7, PT ;  /* 0x000000070000720c */ /* 0x000fe40003f06070 */
[----:B------:R-:W-:-:S04]  /*0290*/  LOP3.LUT R0, R5, R4, RZ, 0x3c, !PT ;  /* 0x0000000405007212 */ /* 0x000fc800078e3cff */
[----:B------:R-:W-:Y:S01]  /*02a0*/  ISETP.GE.AND P2, PT, R0, RZ, PT ;  /* 0x000000ff0000720c */ /* 0x000fe20003f46270 */
[----:B------:R-:W-:-:S06]  /*02b0*/  VIADD R0, R157, 0x3f ;  /* 0x0000003f9d007836 */ /* 0x000fcc0000000000 */
[----:B------:R-:W-:-:S04]  /*02c0*/  @P0 VIADD R3, R3, 0x1 ;  /* 0x0000000103030836 */ /* 0x000fc80000000000 */
[----:B------:R-:W-:Y:S01]  /*02d0*/  IMAD.MOV.U32 R2, RZ, RZ, R3 ;  /* 0x000000ffff027224 */ /* 0x000fe200078e0003 */
[----:B------:R-:W-:-:S03]  /*02e0*/  SHF.R.S32.HI R3, RZ, 0x1f, R0 ;  /* 0x0000001fff037819 */ /* 0x000fc60000011400 */
[----:B------:R-:W-:Y:S01]  /*02f0*/  @!P2 IMAD.MOV R2, RZ, RZ, -R2 ;  /* 0x000000ffff02a224 */ /* 0x000fe200078e0a02 */
[----:B------:R-:W-:Y:S02]  /*0300*/  @!P1 LOP3.LUT R2, RZ, R4, RZ, 0x33, !PT ;  /* 0x00000004ff029212 */ /* 0x000fe400078e33ff */
[----:B------:R-:W-:-:S03]  /*0310*/  LEA.HI R3, R3, R0, RZ, 0x6 ;  /* 0x0000000003037211 */ /* 0x000fc600078f30ff */
[----:B------:R-:W-:Y:S02]  /*0320*/  IMAD.SHL.U32 R16, R2, 0x8, RZ ;  /* 0x0000000802107824 */ /* 0x000fe400078e00ff */
[----:B------:R-:W-:-:S03]  /*0330*/  IMAD.MOV R2, RZ, RZ, -R2 ;  /* 0x000000ffff027224 */ /* 0x000fc600078e0a02 */
[----:B------:R-:W-:Y:S01]  /*0340*/  LEA.HI.SX32 R3, R3, -R16, 0x1a ;  /* 0x8000001003037211 */ /* 0x000fe200078fd2ff */
[----:B------:R-:W-:Y:S01]  /*0350*/  IMAD R15, R4, R2, R5 ;  /* 0x00000002040f7224 */ /* 0x000fe200078e0205 */
[----:B------:R-:W-:Y:S01]  /*0360*/  IABS R4, R152 ;  /* 0x0000009800047213 */ /* 0x000fe20000000000 */
[----:B------:R-:W-:Y:S01]  /*0370*/  IMAD.MOV.U32 R2, RZ, RZ, RZ ;  /* 0x000000ffff027224 */ /* 0x000fe200078e00ff */
[----:B------:R-:W-:Y:S02]  /*0380*/  VIMNMX R14, R3, 0x8, PT ;  /* 0x00000008030e7848 */ /* 0x000fe40003fe0100 */
[----:B------:R-:W-:Y:S02]  /*0390*/  IABS R7, R15 ;  /* 0x0000000f00077213 */ /* 0x000fe40000000000 */
[----:B------:R-:W-:-:S04]  /*03a0*/  IABS R9, R14 ;  /* 0x0000000e00097213 */ /* 0x000fc80000000000 */
[----:B------:R-:W1:Y:S08]  /*03b0*/  I2F.RP R0, R9 ;  /* 0x0000000900007306 */ /* 0x000e700000209400 */
[----:B-1----:R-:W1:Y:S02]  /*03c0*/  MUFU.RCP R0, R0 ;  /* 0x0000000000007308 */ /* 0x002e640000001000 */
[----:B-1----:R-:W-:-:S06]  /*03d0*/  VIADD R3, R0, 0xffffffe ;  /* 0x0ffffffe00037836 */ /* 0x002fcc0000000000 */
[----:B------:R-:W1:Y:S02]  /*03e0*/  F2I.FTZ.U32.TRUNC.NTZ R3, R3 ;  /* 0x0000000300037305 */ /* 0x000e64000021f000 */
[----:B-1----:R-:W-:-:S04]  /*03f0*/  IMAD.MOV R8, RZ, RZ, -R3 ;  /* 0x000000ffff087224 */ /* 0x002fc800078e0a03 */
[----:B------:R-:W-:Y:S01]  /*0400*/  IMAD R5, R8, R9, RZ ;  /* 0x0000000908057224 */ /* 0x000fe200078e02ff */
[----:B------:R-:W-:-:S03]  /*0410*/  IABS R8, R14 ;  /* 0x0000000e00087213 */ /* 0x000fc60000000000 */
[----:B------:R-:W-:Y:S01]  /*0420*/  IMAD.HI.U32 R2, R3, R5, R2 ;  /* 0x0000000503027227 */ /* 0x000fe200078e0002 */
[----:B------:R-:W-:-:S03]  /*0430*/  IABS R5, R157 ;  /* 0x0000009d00057213 */ /* 0x000fc60000000000 */
[----:B------:R-:W-:Y:S02]  /*0440*/  IMAD.MOV.U32 R3, RZ, RZ, R7 ;  /* 0x000000ffff037224 */ /* 0x000fe400078e0007 */
[----:B------:R-:W-:Y:S01]  /*0450*/  IMAD.MOV R0, RZ, RZ, -R8 ;  /* 0x000000ffff007224 */ /* 0x000fe200078e0a08 */
[----:B------:R-:W1:Y:S01]  /*0460*/  I2F.RP R7, R4 ;  /* 0x0000000400077306 */ /* 0x000e620000209400 */
[----:B------:R-:W-:-:S04]  /*0470*/  IMAD.HI.U32 R2, R2, R3, RZ ;  /* 0x0000000302027227 */ /* 0x000fc800078e00ff */
[----:B------:R-:W-:-:S03]  /*0480*/  IMAD R0, R2, R0, R3 ;  /* 0x0000000002007224 */ /* 0x000fc600078e0203 */
[----:B------:R-:W2:Y:S02]  /*0490*/  I2F.RP R3, R5 ;  /* 0x0000000500037306 */ /* 0x000ea40000209400 */
[----:B------:R-:W-:-:S06]  /*04a0*/  ISETP.GT.U32.AND P1, PT, R9, R0, PT ;  /* 0x000000000900720c */ /* 0x000fcc0003f24070 */
[----:B-1----:R-:W1:Y:S07]  /*04b0*/  MUFU.RCP R7, R7 ;  /* 0x0000000700077308 */ /* 0x002e6e0000001000 */
[----:B------:R-:W-:Y:S01]  /*04c0*/  @!P1 IMAD.IADD R0, R0, 0x1, -R9 ;  /* 0x0000000100009824 */ /* 0x000fe200078e0a09 */
[----:B--2---:R-:W2:Y:S01]  /*04d0*/  MUFU.RCP R3, R3 ;  /* 0x0000000300037308 */ /* 0x004ea20000001000 */
[----:B------:R-:W-:Y:S01]  /*04e0*/  @!P1 VIADD R2, R2, 0x1 ;  /* 0x0000000102029836 */ /* 0x000fe20000000000 */
[----:B------:R-:W-:-:S02]  /*04f0*/  ISETP.NE.AND P1, PT, R14, RZ, PT ;  /* 0x000000ff0e00720c */ /* 0x000fc40003f25270 */
[----:B------:R-:W-:Y:S02]  /*0500*/  ISETP.GE.U32.AND P0, PT, R0, R9, PT ;  /* 0x000000090000720c */ /* 0x000fe40003f06070 */
[----:B------:R-:W-:Y:S01]  /*0510*/  LOP3.LUT R0, R15, R14, RZ, 0x3c, !PT ;  /* 0x0000000e0f007212 */ /* 0x000fe200078e3cff */
[----:B-1----:R-:W-:-:S03]  /*0520*/  VIADD R12, R7, 0xffffffe ;  /* 0x0ffffffe070c7836 */ /* 0x002fc60000000000 */
[----:B------:R-:W-:Y:S02]  /*0530*/  ISETP.GE.AND P2, PT, R0, RZ, PT ;  /* 0x000000ff0000720c */ /* 0x000fe40003f46270 */
[----:B---3--:R-:W-:Y:S01]  /*0540*/  SHF.R.U32.HI R7, RZ, 0x5, R17 ;  /* 0x00000005ff077819 */ /* 0x008fe20000011611 */
[----:B------:R-:W1:Y:S03]  /*0550*/  F2I.FTZ.U32.TRUNC.NTZ R13, R12 ;  /* 0x0000000c000d7305 */ /* 0x000e66000021f000 */
[----:B------:R-:W-:Y:S01]  /*0560*/  SGXT.U32 R7, R7, 0x2 ;  /* 0x000000020707781a */ /* 0x000fe20000000000 */
[----:B------:R-:W-:Y:S02]  /*0570*/  @P0 VIADD R2, R2, 0x1 ;  /* 0x0000000102020836 */ /* 0x000fe40000000000 */
[----:B--2---:R-:W-:Y:S01]  /*0580*/  VIADD R10, R3, 0xffffffe ;  /* 0x0ffffffe030a7836 */ /* 0x004fe20000000000 */
[C---:B------:R-:W-:Y:S01]  /*0590*/  LOP3.LUT R3, R17.reuse, 0x60, RZ, 0xc0, !PT ;  /* 0x0000006011037812 */ /* 0x040fe200078ec0ff */
[----:B------:R-:W-:Y:S01]  /*05a0*/  IMAD.MOV.U32 R9, RZ, RZ, R2 ;  /* 0x000000ffff097224 */ /* 0x000fe200078e0002 */
[----:B------:R-:W-:Y:S01]  /*05b0*/  LOP3.LUT R2, R17, 0x7f, RZ, 0xc0, !PT ;  /* 0x0000007f11027812 */ /* 0x000fe200078ec0ff */
[----:B------:R-:W2:Y:S01]  /*05c0*/  F2I.FTZ.U32.TRUNC.NTZ R11, R10 ;  /* 0x0000000a000b7305 */ /* 0x000ea2000021f000 */
[----:B------:R-:W-:Y:S01]  /*05d0*/  SHF.R.U32.HI R3, RZ, 0x1, R3 ;  /* 0x00000001ff037819 */ /* 0x000fe20000011603 */
[----:B------:R-:W-:Y:S01]  /*05e0*/  @!P2 IMAD.MOV R9, RZ, RZ, -R9 ;  /* 0x000000ffff09a224 */ /* 0x000fe200078e0a09 */
[----:B------:R-:W-:Y:S01]  /*05f0*/  @!P1 LOP3.LUT R9, RZ, R14, RZ, 0x33, !PT ;  /* 0x0000000eff099212 */ /* 0x000fe200078e33ff */
[----:B------:R-:W-:-:S02]  /*0600*/  IMAD.SHL.U32 R2, R2, 0x4, RZ ;  /* 0x0000000402027824 */ /* 0x000fc400078e00ff */
[----:B-1----:R-:W-:Y:S02]  /*0610*/  IMAD.MOV R12, RZ, RZ, -R13 ;  /* 0x000000ffff0c7224 */ /* 0x002fe400078e0a0d */
[----:B------:R-:W-:Y:S01]  /*0620*/  IMAD.SHL.U32 R0, R9, 0x100, RZ ;  /* 0x0000010009007824 */ /* 0x000fe200078e00ff */
[----:B------:R-:W-:Y:S01]  /*0630*/  LOP3.LUT R2, R2, R3, RZ, 0x3c, !PT ;  /* 0x0000000302027212 */ /* 0x000fe200078e3cff */
[----:B------:R-:W-:-:S03]  /*0640*/  IMAD.MOV R9, RZ, RZ, -R9 ;  /* 0x000000ffff097224 */ /* 0x000fc600078e0a09 */
[----:B------:R-:W-:Y:S01]  /*0650*/  LOP3.LUT R8, R0, R7, RZ, 0xfc, !PT ;  /* 0x0000000700087212 */ /* 0x000fe200078efcff */
[----:B------:R-:W-:Y:S01]  /*0660*/  IMAD.MOV.U32 R7, RZ, RZ, R12 ;  /* 0x000000ffff077224 */ /* 0x000fe200078e000c */
[----:B------:R1:W-:Y:S01]  /*0670*/  STL [R1+0x160], R0 ;  /* 0x0001600001007387 */ /* 0x0003e20000100800 */
[----:B------:R-:W-:Y:S01]  /*0680*/  IMAD.MOV.U32 R12, RZ, RZ, RZ ;  /* 0x000000ffff0c7224 */ /* 0x000fe200078e00ff */
[C---:B------:R-:W-:Y:S01]  /*0690*/  LOP3.LUT R22, R8.reuse, 0xfc, RZ, 0xfc, !PT ;  /* 0x000000fc08167812 */ /* 0x040fe200078efcff */
[----:B------:R-:W-:Y:S01]  /*06a0*/  IMAD R7, R7, R4, RZ ;  /* 0x0000000407077224 */ /* 0x000fe200078e02ff */
[C---:B------:R-:W-:Y:S01]  /*06b0*/  LOP3.LUT R18, R8.reuse, 0x4, RZ, 0xfc, !PT ;  /* 0x0000000408127812 */ /* 0x040fe200078efcff */
[----:B--2---:R-:W-:Y:S01]  /*06c0*/  IMAD.MOV R10, RZ, RZ, -R11 ;  /* 0x000000ffff0a7224 */ /* 0x004fe200078e0a0b */
[----:B------:R-:W-:Y:S01]  /*06d0*/  IABS R200, R22 ;  /* 0x0000001600c87213 */ /* 0x000fe20000000000 */
[----:B------:R-:W-:Y:S01]  /*06e0*/  IMAD.HI.U32 R3, R13, R7, R12 ;  /* 0x000000070d037227 */ /* 0x000fe200078e000c */
[----:B------:R-:W-:Y:S01]  /*06f0*/  IABS R13, R8 ;  /* 0x00000008000d7213 */ /* 0x000fe20000000000 */
[----:B------:R-:W-:Y:S01]  /*0700*/  STL [R1+0x168], R2 ;  /* 0x0001680201007387 */ /* 0x000fe20000100800 */
[----:B------:R-:W-:Y:S01]  /*0710*/  LOP3.LUT R19, R8, 0x8, RZ, 0xfc, !PT ;  /* 0x0000000808137812 */ /* 0x000fe200078efcff */
[----:B------:R-:W-:Y:S01]  /*0720*/  IMAD R7, R10, R5, RZ ;  /* 0x000000050a077224 */ /* 0x000fe200078e02ff */
[C---:B------:R-:W-:Y:S01]  /*0730*/  LOP3.LUT R20, R8.reuse, 0xc, RZ, 0xfc, !PT ;  /* 0x0000000c08147812 */ /* 0x040fe200078efcff */
[----:B------:R-:W-:Y:S01]  /*0740*/  IMAD.MOV.U32 R10, RZ, RZ, RZ ;  /* 0x000000ffff0a7224 */ /* 0x000fe200078e00ff */
[C---:B------:R-:W-:Y:S01]  /*0750*/  LOP3.LUT R21, R8.reuse, 0x10, RZ, 0xfc, !PT ;  /* 0x0000001008157812 */ /* 0x040fe200078efcff */
[----:B------:R-:W-:Y:S01]  /*0760*/  IMAD.HI.U32 R12, R3, R200, RZ ;  /* 0x000000c8030c7227 */ /* 0x000fe200078e00ff */
[----:B------:R-:W-:Y:S01]  /*0770*/  LOP3.LUT R24, R8, 0x1c, RZ, 0xfc, !PT ;  /* 0x0000001c08187812 */ /* 0x000fe200078efcff */
[----:B-1----:R-:W1:Y:S01]  /*0780*/  S2R R0, SR_TID.X ;  /* 0x0000000000007919 */ /* 0x002e620000002100 */
[----:B------:R-:W-:Y:S01]  /*0790*/  IABS R17, R21 ;  /* 0x0000001500117213 */ /* 0x000fe20000000000 */
[----:B------:R-:W-:Y:S01]  /*07a0*/  IMAD.HI.U32 R7, R11, R7, R10 ;  /* 0x000000070b077227 */ /* 0x000fe200078e000a */
[----:B------:R-:W-:-:S02]  /*07b0*/  ISETP.GE.AND P3, PT, R20, RZ, PT ;  /* 0x000000ff1400720c */ /* 0x000fc40003f66270 */
[----:B------:R-:W-:Y:S01]  /*07c0*/  ISETP.GE.AND P4, PT, R18, RZ, PT ;  /* 0x000000ff1200720c */ /* 0x000fe20003f86270 */
[----:B------:R-:W-:Y:S01]  /*07d0*/  IMAD.MOV R11, RZ, RZ, -R12 ;  /* 0x000000ffff0b7224 */ /* 0x000fe200078e0a0c */
[----:B------:R-:W-:Y:S01]  /*07e0*/  LOP3.LUT R23, R8, 0x18, RZ, 0xfc, !PT ;  /* 0x0000001808177812 */ /* 0x000fe200078efcff */
[----:B------:R-:W-:Y:S01]  /*07f0*/  IMAD R9, R14, R9, R15 ;  /* 0x000000090e097224 */ /* 0x000fe200078e020f */
[----:B------:R-:W-:Y:S01]  /*0800*/  IABS R14, R18 ;  /* 0x00000012000e7213 */ /* 0x000fe20000000000 */
[C---:B------:R-:W-:Y:S01]  /*0810*/  IMAD R200, R4.reuse, R11, R200 ;  /* 0x0000000b04c87224 */ /* 0x040fe200078e02c8 */
[----:B------:R-:W-:Y:S01]  /*0820*/  IABS R15, R19 ;  /* 0x00000013000f7213 */ /* 0x000fe20000000000 */
[----:B------:R-:W-:Y:S01]  /*0830*/  IMAD.HI.U32 R10, R3, R13, RZ ;  /* 0x0000000d030a7227 */ /* 0x000fe200078e00ff */
[----:B------:R-:W-:Y:S02]  /*0840*/  ISETP.GE.AND P5, PT, R19, RZ, PT ;  /* 0x000000ff1300720c */ /* 0x000fe40003fa6270 */
[----:B------:R-:W-:Y:S01]  /*0850*/  ISETP.GT.U32.AND P0, PT, R4, R200, PT ;  /* 0x000000c80400720c */ /* 0x000fe20003f04070 */
[----:B------:R-:W-:Y:S01]  /*0860*/  IMAD.HI.U32 R11, R3, R14, RZ ;  /* 0x0000000e030b7227 */ /* 0x000fe200078e00ff */
[----:B------:R-:W-:-:S02]  /*0870*/  IABS R19, R23 ;  /* 0x0000001700137213 */ /* 0x000fc40000000000 */
[C---:B------:R-:W-:Y:S01]  /*0880*/  LOP3.LUT R25, R8.reuse, 0x20, RZ, 0xfc, !PT ;  /* 0x0000002008197812 */ /* 0x040fe200078efcff */
[----:B------:R-:W-:Y:S01]  /*0890*/  IMAD.MOV R10, RZ, RZ, -R10 ;  /* 0x000000ffff0a7224 */ /* 0x000fe200078e0a0a */
[C---:B------:R-:W-:Y:S01]  /*08a0*/  LOP3.LUT R27, R8.reuse, 0x30, RZ, 0xfc, !PT ;  /* 0x00000030081b7812 */ /* 0x040fe200078efcff */
[C---:B------:R-:W-:Y:S01]  /*08b0*/  IMAD.HI.U32 R12, R3.reuse, R15, RZ ;  /* 0x0000000f030c7227 */ /* 0x040fe200078e00ff */
[C---:B------:R-:W-:Y:S02]  /*08c0*/  LOP3.LUT R28, R8.reuse, 0x34, RZ, 0xfc, !PT ;  /* 0x00000034081c7812 */ /* 0x040fe400078efcff */
[----:B------:R-:W-:Y:S01]  /*08d0*/  LOP3.LUT R32, R8, 0x40, RZ, 0xfc, !PT ;  /* 0x0000004008207812 */ /* 0x000fe200078efcff */
[----:B------:R-:W-:Y:S01]  /*08e0*/  IMAD.MOV R11, RZ, RZ, -R11 ;  /* 0x000000ffff0b7224 */ /* 0x000fe200078e0a0b */
[----:B------:R-:W-:Y:S01]  /*08f0*/  IABS R26, R28 ;  /* 0x0000001c001a7213 */ /* 0x000fe20000000000 */
[----:B------:R-:W-:Y:S01]  /*0900*/  IMAD R10, R4, R10, R13 ;  /* 0x0000000a040a7224 */ /* 0x000fe200078e020d */
[----:B------:R-:W-:Y:S01]  /*0910*/  LOP3.LUT R33, R8, 0x44, RZ, 0xfc, !PT ;  /* 0x0000004408217812 */ /* 0x000fe200078efcff */
[----:B------:R-:W-:Y:S01]  /*0920*/  IMAD.MOV R12, RZ, RZ, -R12 ;  /* 0x000000ffff0c7224 */ /* 0x000fe200078e0a0c */
[----:B------:R-:W-:Y:S01]  /*0930*/  IABS R29, R32 ;  /* 0x00000020001d7213 */ /* 0x000fe20000000000 */
[C---:B------:R-:W-:Y:S01]  /*0940*/  IMAD R11, R4.reuse, R11, R14 ;  /* 0x0000000b040b7224 */ /* 0x040fe200078e020e */
[C---:B------:R-:W-:Y:S01]  /*0950*/  ISETP.GT.U32.AND P1, PT, R4.reuse, R10, PT ;  /* 0x0000000a0400720c */ /* 0x040fe20003f24070 */
[----:B------:R-:W-:Y:S01]  /*0960*/  IMAD R12, R4, R12, R15 ;  /* 0x0000000c040c7224 */ /* 0x000fe200078e020f */
[----:B------:R-:W-:Y:S01]  /*0970*/  LOP3.LUT R31, R8, 0x3c, RZ, 0xfc, !PT ;  /* 0x0000003c081f7812 */ /* 0x000fe200078efcff */
[----:B------:R-:W-:Y:S01]  /*0980*/  @!P0 IMAD.IADD R200, R200, 0x1, -R4 ;  /* 0x00000001c8c88824 */ /* 0x000fe200078e0a04 */
[----:B------:R-:W-:Y:S01]  /*0990*/  ISETP.GT.U32.AND P0, PT, R4, R11, PT ;  /* 0x0000000b0400720c */ /* 0x000fe20003f04070 */
[----:B------:R-:W-:Y:S01]  /*09a0*/  IMAD.IADD R9, R16, 0x1, R9 ;  /* 0x0000000110097824 */ /* 0x000fe200078e0209 */
[----:B------:R-:W-:Y:S01]  /*09b0*/  ISETP.GT.U32.AND P6, PT, R4, R12, PT ;  /* 0x0000000c0400720c */ /* 0x000fe20003fc4070 */
[----:B------:R-:W-:Y:S01]  /*09c0*/  IMAD.HI.U32 R14, R3, R17, RZ ;  /* 0x00000011030e7227 */ /* 0x000fe200078e00ff */
[----:B------:R-:W-:-:S02]  /*09d0*/  IABS R16, R20 ;  /* 0x0000001400107213 */ /* 0x000fc40000000000 */
[----:B------:R-:W-:Y:S01]  /*09e0*/  ISETP.GT.U32.AND P2, PT, R4, R200, PT ;  /* 0x000000c80400720c */ /* 0x000fe20003f44070 */
[----:B------:R-:W-:Y:S01]  /*09f0*/  IMAD.MOV R14, RZ, RZ, -R14 ;  /* 0x000000ffff0e7224 */ /* 0x000fe200078e0a0e */
[----:B------:R-:W-:Y:S01]  /*0a00*/  IABS R20, R24 ;  /* 0x0000001800147213 */ /* 0x000fe20000000000 */
[--C-:B------:R-:W-:Y:S01]  /*0a10*/  @!P1 IMAD.IADD R10, R10, 0x1, -R4.reuse ;  /* 0x000000010a0a9824 */ /* 0x100fe200078e0a04 */
[----:B------:R-:W-:Y:S01]  /*0a20*/  ISETP.GE.AND P1, PT, R22, RZ, PT ;  /* 0x000000ff1600720c */ /* 0x000fe20003f26270 */
[----:B------:R-:W-:Y:S01]  /*0a30*/  IMAD.HI.U32 R13, R3, R16, RZ ;  /* 0x00000010030d7227 */ /* 0x000fe200078e00ff */
[----:B------:R-:W-:Y:S02]  /*0a40*/  LOP3.LUT R22, R8, 0x14, RZ, 0xfc, !PT ;  /* 0x0000001408167812 */ /* 0x000fe400078efcff */
[----:B------:R-:W-:Y:S01]  /*0a50*/  IABS R30, R33 ;  /* 0x00000021001e7213 */ /* 0x000fe20000000000 */
[--C-:B------:R-:W-:Y:S01]  /*0a60*/  @!P0 IMAD.IADD R11, R11, 0x1, -R4.reuse ;  /* 0x000000010b0b8824 */ /* 0x100fe200078e0a04 */
[----:B------:R-:W-:Y:S01]  /*0a70*/  ISETP.GT.U32.AND P0, PT, R4, R10, PT ;  /* 0x0000000a0400720c */ /* 0x000fe20003f04070 */
[----:B------:R-:W-:Y:S01]  /*0a80*/  @!P6 IMAD.IADD R12, R12, 0x1, -R4 ;  /* 0x000000010c0ce824 */ /* 0x000fe200078e0a04 */
[----:B------:R-:W-:Y:S01]  /*0a90*/  IABS R18, R22 ;  /* 0x0000001600127213 */ /* 0x000fe20000000000 */
[----:B------:R-:W-:Y:S01]  /*0aa0*/  IMAD.MOV R13, RZ, RZ, -R13 ;  /* 0x000000ffff0d7224 */ /* 0x000fe200078e0a0d */
[----:B------:R-:W-:Y:S01]  /*0ab0*/  LOP3.LUT R34, R8, 0x48, RZ, 0xfc, !PT ;  /* 0x0000004808227812 */ /* 0x000fe200078efcff */
[C---:B------:R-:W-:Y:S01]  /*0ac0*/  IMAD R14, R4.reuse, R14, R17 ;  /* 0x0000000e040e7224 */ /* 0x040fe200078e0211 */
[C---:B------:R-:W-:Y:S01]  /*0ad0*/  ISETP.GT.U32.AND P6, PT, R4.reuse, R12, PT ;  /* 0x0000000c0400720c */ /* 0x040fe20003fc4070 */
[----:B------:R-:W-:Y:S01]  /*0ae0*/  IMAD R13, R4, R13, R16 ;  /* 0x0000000d040d7224 */ /* 0x000fe200078e0210 */
[----:B------:R-:W-:Y:S01]  /*0af0*/  LOP3.LUT R35, R8, 0x50, RZ, 0xfc, !PT ;  /* 0x0000005008237812 */ /* 0x000fe200078efcff */
[----:B------:R-:W-:Y:S01]  /*0b00*/  @!P2 IMAD.IADD R200, R200, 0x1, -R4 ;  /* 0x00000001c8c8a824 */ /* 0x000fe200078e0a04 */
[----:B------:R-:W-:Y:S01]  /*0b10*/  ISETP.GT.U32.AND P2, PT, R4, R11, PT ;  /* 0x0000000b0400720c */ /* 0x000fe20003f44070 */
[----:B------:R-:W-:Y:S01]  /*0b20*/  IMAD.HI.U32 R17, R3, R20, RZ ;  /* 0x0000001403117227 */ /* 0x000fe200078e00ff */
[----:B------:R-:W-:-:S02]  /*0b30*/  LOP3.LUT R36, R8, 0x54, RZ, 0xfc, !PT ;  /* 0x0000005408247812 */ /* 0x000fc400078efcff */
[----:B------:R-:W-:Y:S01]  /*0b40*/  LOP3.LUT R39, R8, 0x60, RZ, 0xfc, !PT ;  /* 0x0000006008277812 */ /* 0x000fe200078efcff */
[--C-:B------:R-:W-:Y:S01]  /*0b50*/  @!P0 IMAD.IADD R10, R10, 0x1, -R4.reuse ;  /* 0x000000010a0a8824 */ /* 0x100fe200078e0a04 */
[----:B------:R-:W-:Y:S01]  /*0b60*/  ISETP.GT.U32.AND P0, PT, R4, R13, PT ;  /* 0x0000000d0400720c */ /* 0x000fe20003f04070 */
[----:B------:R-:W-:Y:S01]  /*0b70*/  IMAD.MOV R17, RZ, RZ, -R17 ;  /* 0x000000ffff117224 */ /* 0x000fe200078e0a11 */
[----:B------:R-:W-:Y:S01]  /*0b80*/  IABS R37, R39 ;  /* 0x0000002700257213 */ /* 0x000fe20000000000 */
[--C-:B------:R-:W-:Y:S01]  /*0b90*/  @!P6 IMAD.IADD R12, R12, 0x1, -R4.reuse ;  /* 0x000000010c0ce824 */ /* 0x100fe200078e0a04 */
[----:B------:R-:W-:Y:S01]  /*0ba0*/  ISETP.GT.U32.AND P6, PT, R4, R14, PT ;  /* 0x0000000e0400720c */ /* 0x000fe20003fc4070 */
[----:B------:R-:W-:Y:S01]  /*0bb0*/  IMAD.HI.U32 R15, R3, R18, RZ ;  /* 0x00000012030f7227 */ /* 0x000fe200078e00ff */
[C---:B------:R-:W-:Y:S02]  /*0bc0*/  LOP3.LUT R40, R8.reuse, 0x64, RZ, 0xfc, !PT ;  /* 0x0000006408287812 */ /* 0x040fe400078efcff */
[C---:B------:R-:W-:Y:S01]  /*0bd0*/  LOP3.LUT R47, R8.reuse, 0x70, RZ, 0xfc, !PT ;  /* 0x00000070082f7812 */ /* 0x040fe200078efcff */
[----:B------:R-:W-:Y:S01]  /*0be0*/  @!P2 IMAD.IADD R11, R11, 0x1, -R4 ;  /* 0x000000010b0ba824 */ /* 0x000fe200078e0a04 */
[----:B------:R-:W-:Y:S01]  /*0bf0*/  ISETP.GE.AND P2, PT, R8, RZ, PT ;  /* 0x000000ff0800720c */ /* 0x000fe20003f46270 */
[----:B------:R-:W-:Y:S01]  /*0c00*/  IMAD R17, R4, R17, R20 ;  /* 0x0000001104117224 */ /* 0x000fe200078e0214 */
[----:B------:R-:W-:Y:S01]  /*0c10*/  IABS R38, R40 ;  /* 0x0000002800267213 */ /* 0x000fe20000000000 */
[--C-:B------:R-:W-:Y:S01]  /*0c20*/  @!P0 IMAD.IADD R13, R13, 0x1, -R4.reuse ;  /* 0x000000010d0d8824 */ /* 0x100fe200078e0a04 */
[----:B------:R-:W-:Y:S01]  /*0c30*/  ISETP.GE.AND P0, PT, R21, RZ, PT ;  /* 0x000000ff1500720c */ /* 0x000fe20003f06270 */
[----:B------:R-:W-:Y:S01]  /*0c40*/  IMAD.MOV R15, RZ, RZ, -R15 ;  /* 0x000000ffff0f7224 */ /* 0x000fe200078e0a0f */
[----:B------:R-:W-:Y:S01]  /*0c50*/  IABS R41, R47 ;  /* 0x0000002f00297213 */ /* 0x000fe20000000000 */
[----:B------:R-:W-:Y:S01]  /*0c60*/  @!P6 IMAD.IADD R14, R14, 0x1, -R4 ;  /* 0x000000010e0ee824 */ /* 0x000fe200078e0a04 */
[----:B------:R-:W-:Y:S01]  /*0c70*/  ISETP.GT.U32.AND P6, PT, R4, R13, PT ;  /* 0x0000000d0400720c */ /* 0x000fe20003fc4070 */
[----:B------:R-:W-:Y:S01]  /*0c80*/  IMAD.HI.U32 R16, R3, R19, RZ ;  /* 0x0000001303107227 */ /* 0x000fe200078e00ff */
[----:B------:R-:W-:-:S02]  /*0c90*/  LOP3.LUT R48, R8, 0x74, RZ, 0xfc, !PT ;  /* 0x0000007408307812 */ /* 0x000fc400078efcff */
[----:B------:R-:W-:Y:S01]  /*0ca0*/  LOP3.LUT R49, R8, 0x78, RZ, 0xfc, !PT ;  /* 0x0000007808317812 */ /* 0x000fe200078efcff */
[C---:B------:R-:W-:Y:S01]  /*0cb0*/  IMAD R15, R4.reuse, R15, R18 ;  /* 0x0000000f040f7224 */ /* 0x040fe200078e0212 */
[----:B------:R-:W-:Y:S01]  /*0cc0*/  IABS R18, R25 ;  /* 0x0000001900127213 */ /* 0x000fe20000000000 */
[----:B------:R-:W-:Y:S01]  /*0cd0*/  IMAD.MOV R16, RZ, RZ, -R16 ;  /* 0x000000ffff107224 */ /* 0x000fe200078e0a10 */
[----:B------:R-:W-:Y:S01]  /*0ce0*/  IABS R42, R48 ;  /* 0x00000030002a7213 */ /* 0x000fe20000000000 */
[----:B------:R-:W-:Y:S01]  /*0cf0*/  @!P2 IMAD.MOV R10, RZ, RZ, -R10 ;  /* 0x000000ffff0aa224 */ /* 0x000fe200078e0a0a */
[C---:B------:R-:W-:Y:S01]  /*0d00*/  ISETP.GT.U32.AND P2, PT, R4.reuse, R14, PT ;  /* 0x0000000e0400720c */ /* 0x040fe20003f44070 */
[C---:B------:R-:W-:Y:S01]  /*0d10*/  IMAD R16, R4.reuse, R16, R19 ;  /* 0x0000001004107224 */ /* 0x040fe200078e0213 */
[----:B------:R-:W-:Y:S01]  /*0d20*/  IABS R43, R49 ;  /* 0x00000031002b7213 */ /* 0x000fe20000000000 */
[----:B------:R-:W-:Y:S01]  /*0d30*/  @!P6 IMAD.IADD R13, R13, 0x1, -R4 ;  /* 0x000000010d0de824 */ /* 0x000fe200078e0a04 */
[----:B------:R-:W-:Y:S01]  /*0d40*/  ISETP.GT.U32.AND P6, PT, R4, R17, PT ;  /* 0x000000110400720c */ /* 0x000fe20003fc4070 */
[----:B------:R-:W-:Y:S01]  /*0d50*/  IMAD.MOV.U32 R19, RZ, RZ, R18 ;  /* 0x000000ffff137224 */ /* 0x000fe200078e0012 */
[----:B------:R-:W-:Y:S01]  /*0d60*/  LOP3.LUT R50, R8, 0x7c, RZ, 0xfc, !PT ;  /* 0x0000007c08327812 */ /* 0x000fe200078efcff */
[----:B------:R-:W-:Y:S01]  /*0d70*/  @!P5 IMAD.MOV R12, RZ, RZ, -R12 ;  /* 0x000000ffff0cd224 */ /* 0x000fe200078e0a0c */
[----:B------:R-:W-:Y:S01]  /*0d80*/  ISETP.GE.AND P5, PT, R22, RZ, PT ;  /* 0x000000ff1600720c */ /* 0x000fe20003fa6270 */
[----:B------:R-:W-:Y:S01]  /*0d90*/  @!P1 IMAD.MOV R200, RZ, RZ, -R200 ;  /* 0x000000ffffc89224 */ /* 0x000fe200078e0ac8 */
[----:B------:R-:W-:Y:S01]  /*0da0*/  ISETP.GT.U32.AND P1, PT, R4, R15, PT ;  /* 0x0000000f0400720c */ /* 0x000fe20003f24070 */
[----:B------:R-:W-:Y:S01]  /*0db0*/  IMAD.HI.U32 R18, R3, R19, RZ ;  /* 0x0000001303127227 */ /* 0x000fe200078e00ff */
[----:B------:R-:W-:-:S02]  /*0dc0*/  LOP3.LUT R22, R8, 0x24, RZ, 0xfc, !PT ;  /* 0x0000002408167812 */ /* 0x000fc400078efcff */
[----:B------:R-:W-:Y:S01]  /*0dd0*/  LOP3.LUT R51, R8, 0x80, RZ, 0xfc, !PT ;  /* 0x0000008008337812 */ /* 0x000fe200078efcff */
[----:B------:R-:W-:Y:S01]  /*0de0*/  @!P4 IMAD.MOV R11, RZ, RZ, -R11 ;  /* 0x000000ffff0bc224 */ /* 0x000fe200078e0a0b */
[----:B------:R-:W-:Y:S01]  /*0df0*/  ISETP.GT.U32.AND P4, PT, R4, R16, PT ;  /* 0x000000100400720c */ /* 0x000fe20003f84070 */
[----:B------:R-:W-:Y:S01]  /*0e00*/  @!P6 IMAD.IADD R17, R17, 0x1, -R4 ;  /* 0x000000011111e824 */ /* 0x000fe200078e0a04 */
[----:B------:R-:W-:Y:S01]  /*0e10*/  IABS R20, R22 ;  /* 0x0000001600147213 */ /* 0x000fe20000000000 */
[----:B------:R-:W-:Y:S01]  /*0e20*/  IMAD.MOV R18, RZ, RZ, -R18 ;  /* 0x000000ffff127224 */ /* 0x000fe200078e0a12 */
[----:B------:R-:W-:Y:S01]  /*0e30*/  IABS R44, R51 ;  /* 0x00000033002c7213 */ /* 0x000fe20000000000 */
[----:B------:R-:W-:Y:S01]  /*0e40*/  @!P2 IMAD.IADD R14, R14, 0x1, -R4 ;  /* 0x000000010e0ea824 */ /* 0x000fe200078e0a04 */
[C---:B------:R-:W-:Y:S01]  /*0e50*/  ISETP.GT.U32.AND P6, PT, R4.reuse, R17, PT ;  /* 0x000000110400720c */ /* 0x040fe20003fc4070 */
[----:B------:R-:W-:Y:S01]  /*0e60*/  IMAD R18, R4, R18, R19 ;  /* 0x0000001204127224 */ /* 0x000fe200078e0213 */
[----:B------:R-:W-:Y:S01]  /*0e70*/  ISETP.GE.AND P2, PT, R23, RZ, PT ;  /* 0x000000ff1700720c */ /* 0x000fe20003f46270 */
[----:B------:R-:W-:Y:S01]  /*0e80*/  IMAD.HI.U32 R19, R3, R20, RZ ;  /* 0x0000001403137227 */ /* 0x000fe200078e00ff */
[----:B------:R-:W-:-:S02]  /*0e90*/  LOP3.LUT R23, R8, 0x28, RZ, 0xfc, !PT ;  /* 0x0000002808177812 */ /* 0x000fc400078efcff */
[----:B------:R-:W-:Y:S01]  /*0ea0*/  LOP3.LUT R52, R8, 0x84, RZ, 0xfc, !PT ;  /* 0x0000008408347812 */ /* 0x000fe200078efcff */
[--C-:B------:R-:W-:Y:S01]  /*0eb0*/  @!P1 IMAD.IADD R15, R15, 0x1, -R4.reuse ;  /* 0x000000010f0f9824 */ /* 0x100fe200078e0a04 */
[----:B------:R-:W-:Y:S01]  /*0ec0*/  IABS R21, R23 ;  /* 0x0000001700157213 */ /* 0x000fe20000000000 */
[----:B------:R-:W-:Y:S01]  /*0ed0*/  IMAD.MOV R19, RZ, RZ, -R19 ;  /* 0x000000ffff137224 */ /* 0x000fe200078e0a13 */
[----:B------:R-:W-:Y:S01]  /*0ee0*/  ISETP.GE.AND P1, PT, R24, RZ, PT ;  /* 0x000000ff1800720c */ /* 0x000fe20003f26270 */
[----:B------:R-:W-:Y:S01]  /*0ef0*/  @!P4 IMAD.IADD R16, R16, 0x1, -R4 ;  /* 0x000000011010c824 */ /* 0x000fe200078e0a04 */
[C---:B------:R-:W-:Y:S01]  /*0f00*/  ISETP.GT.U32.AND P4, PT, R4.reuse, R15, PT ;  /* 0x0000000f0400720c */ /* 0x040fe20003f84070 */
[----:B------:R-:W-:Y:S01]  /*0f10*/  @!P0 IMAD.MOV R14, RZ, RZ, -R14 ;  /* 0x000000ffff0e8224 */ /* 0x000fe200078e0a0e */
[C---:B------:R-:W-:Y:S01]  /*0f20*/  ISETP.GT.U32.AND P0, PT, R4.reuse, R18, PT ;  /* 0x000000120400720c */ /* 0x040fe20003f04070 */
[C---:B------:R-:W-:Y:S01]  /*0f30*/  IMAD R19, R4.reuse, R19, R20 ;  /* 0x0000001304137224 */ /* 0x040fe200078e0214 */
[----:B------:R-:W-:Y:S01]  /*0f40*/  IABS R24, R27 ;  /* 0x0000001b00187213 */ /* 0x000fe20000000000 */
[----:B------:R-:W-:Y:S01]  /*0f50*/  @!P6 IMAD.IADD R17, R17, 0x1, -R4 ;  /* 0x000000011111e824 */ /* 0x000fe200078e0a04 */
[----:B------:R-:W-:Y:S01]  /*0f60*/  IABS R46, R52 ;  /* 0x00000034002e7213 */ /* 0x000fe20000000000 */
[----:B------:R-:W-:Y:S01]  /*0f70*/  @!P3 IMAD.MOV R13, RZ, RZ, -R13 ;  /* 0x000000ffff0db224 */ /* 0x000fe200078e0a0d */
[C---:B------:R-:W-:Y:S01]  /*0f80*/  ISETP.GT.U32.AND P6, PT, R4.reuse, R19, PT ;  /* 0x000000130400720c */ /* 0x040fe20003fc4070 */
[----:B------:R-:W-:Y:S01]  /*0f90*/  IMAD.HI.U32 R20, R3, R21, RZ ;  /* 0x0000001503147227 */ /* 0x000fe200078e00ff */
[----:B------:R-:W-:-:S02]  /*0fa0*/  ISETP.GT.U32.AND P3, PT, R4, R16, PT ;  /* 0x000000100400720c */ /* 0x000fc40003f64070 */
[C---:B------:R-:W-:Y:S01]  /*0fb0*/  LOP3.LUT R53, R8.reuse, 0x88, RZ, 0xfc, !PT ;  /* 0x0000008808357812 */ /* 0x040fe200078efcff */
[----:B------:R-:W-:Y:S01]  /*0fc0*/  IMAD.MOV R20, RZ, RZ, -R20 ;  /* 0x000000ffff147224 */ /* 0x000fe200078e0a14 */
[----:B------:R-:W-:Y:S01]  /*0fd0*/  LOP3.LUT R54, R8, 0x98, RZ, 0xfc, !PT ;  /* 0x0000009808367812 */ /* 0x000fe200078efcff */
[--C-:B------:R-:W-:Y:S01]  /*0fe0*/  @!P4 IMAD.IADD R15, R15, 0x1, -R4.reuse ;  /* 0x000000010f0fc824 */ /* 0x100fe200078e0a04 */
[----:B------:R-:W-:Y:S01]  /*0ff0*/  ISETP.GE.AND P4, PT, R25, RZ, PT ;  /* 0x000000ff1900720c */ /* 0x000fe20003f86270 */
[--C-:B------:R-:W-:Y:S01]  /*1000*/  @!P0 IMAD.IADD R18, R18, 0x1, -R4.reuse ;  /* 0x0000000112128824 */ /* 0x100fe200078e0a04 */
[----:B------:R-:W-:Y:S01]  /*1010*/  LOP3.LUT R25, R8, 0x2c, RZ, 0xfc, !PT ;  /* 0x0000002c08197812 */ /* 0x000fe200078efcff */
[C---:B------:R-:W-:Y:S01]  /*1020*/  IMAD R20, R4.reuse, R20, R21 ;  /* 0x0000001404147224 */ /* 0x040fe200078e0215 */
[----:B------:R-:W-:Y:S01]  /*1030*/  ISETP.GE.AND P0, PT, R23, RZ, PT ;  /* 0x000000ff1700720c */ /* 0x000fe20003f06270 */
[--C-:B------:R-:W-:Y:S01]  /*1040*/  @!P6 IMAD.IADD R19, R19, 0x1, -R4.reuse ;  /* 0x000000011313e824 */ /* 0x100fe200078e0a04 */
[C---:B------:R-:W-:Y:S01]  /*1050*/  ISETP.GT.U32.AND P6, PT, R4.reuse, R18, PT ;  /* 0x000000120400720c */ /* 0x040fe20003fc4070 */
[----:B------:R-:W-:Y:S01]  /*1060*/  @!P5 IMAD.MOV R15, RZ, RZ, -R15 ;  /* 0x000000ffff0fd224 */ /* 0x000fe200078e0a0f */
[----:B------:R-:W-:Y:S01]  /*1070*/  ISETP.GT.U32.AND P5, PT, R4, R20, PT ;  /* 0x000000140400720c */ /* 0x000fe20003fa4070 */
[----:B------:R-:W-:Y:S01]  /*1080*/  @!P3 IMAD.IADD R16, R16, 0x1, -R4 ;  /* 0x000000011010b824 */ /* 0x000fe200078e0a04 */
[----:B------:R-:W-:Y:S01]  /*1090*/  ISETP.GE.AND P3, PT, R22, RZ, PT ;  /* 0x000000ff1600720c */ /* 0x000fe20003f66270 */
[----:B------:R-:W-:Y:S01]  /*10a0*/  @!P1 IMAD.MOV R17, RZ, RZ, -R17 ;  /* 0x000000ffff119224 */ /* 0x000fe200078e0a11 */
[----:B------:R-:W-:Y:S01]  /*10b0*/  IABS R22, R25 ;  /* 0x0000001900167213 */ /* 0x000fe20000000000 */
[----:B------:R-:W-:Y:S01]  /*10c0*/  @!P2 IMAD.MOV R16, RZ, RZ, -R16 ;  /* 0x000000ffff10a224 */ /* 0x000fe200078e0a10 */
[----:B------:R-:W-:Y:S01]  /*10d0*/  ISETP.GT.U32.AND P2, PT, R4, R19, PT ;  /* 0x000000130400720c */ /* 0x000fe20003f44070 */
[----:B------:R-:W-:Y:S01]  /*10e0*/  IMAD.HI.U32 R23, R3, R26, RZ ;  /* 0x0000001a03177227 */ /* 0x000fe200078e00ff */
[----:B------:R-:W-:-:S02]  /*10f0*/  ISETP.GE.AND P1, PT, R25, RZ, PT ;  /* 0x000000ff1900720c */ /* 0x000fc40003f26270 */
[C---:B------:R-:W-:Y:S01]  /*1100*/  LOP3.LUT R56, R8.reuse, 0xa0, RZ, 0xfc, !PT ;  /* 0x000000a008387812 */ /* 0x040fe200078efcff */
[C---:B------:R-:W-:Y:S01]  /*1110*/  IMAD.HI.U32 R21, R3.reuse, R22, RZ ;  /* 0x0000001603157227 */ /* 0x040fe200078e00ff */
[C---:B------:R-:W-:Y:S02]  /*1120*/  LOP3.LUT R55, R8.reuse, 0x9c, RZ, 0xfc, !PT ;  /* 0x0000009c08377812 */ /* 0x040fe400078efcff */
[C---:B------:R-:W-:Y:S01]  /*1130*/  LOP3.LUT R57, R8.reuse, 0xa8, RZ, 0xfc, !PT ;  /* 0x000000a808397812 */ /* 0x040fe200078efcff */
[----:B------:R-:W-:Y:S01]  /*1140*/  IMAD.MOV R21, RZ, RZ, -R21 ;  /* 0x000000ffff157224 */ /* 0x000fe200078e0a15 */
[----:B------:R-:W-:Y:S01]  /*1150*/  LOP3.LUT R60, R8, 0xb8, RZ, 0xfc, !PT ;  /* 0x000000b8083c7812 */ /* 0x000fe200078efcff */
[--C-:B------:R-:W-:Y:S01]  /*1160*/  @!P6 IMAD.IADD R18, R18, 0x1, -R4.reuse ;  /* 0x000000011212e824 */ /* 0x100fe200078e0a04 */
[----:B------:R-:W-:Y:S01]  /*1170*/  LOP3.LUT R62, R8, 0xbc, RZ, 0xfc, !PT ;  /* 0x000000bc083e7812 */ /* 0x000fe200078efcff */
[----:B------:R-:W-:Y:S01]  /*1180*/  @!P5 IMAD.IADD R20, R20, 0x1, -R4 ;  /* 0x000000011414d824 */ /* 0x000fe200078e0a04 */
[----:B------:R-:W-:Y:S01]  /*1190*/  ISETP.GE.AND P5, PT, R28, RZ, PT ;  /* 0x000000ff1c00720c */ /* 0x000fe20003fa6270 */
[----:B------:R-:W-:Y:S01]  /*11a0*/  IMAD R21, R4, R21, R22 ;  /* 0x0000001504157224 */ /* 0x000fe200078e0216 */
[----:B------:R-:W-:Y:S01]  /*11b0*/  IABS R28, R31 ;  /* 0x0000001f001c7213 */ /* 0x000fe20000000000 */
[----:B------:R-:W-:Y:S01]  /*11c0*/  IMAD.HI.U32 R22, R3, R24, RZ ;  /* 0x0000001803167227 */ /* 0x000fe200078e00ff */
[----:B------:R-:W-:-:S02]  /*11d0*/  IABS R61, R60 ;  /* 0x0000003c003d7213 */ /* 0x000fc40000000000 */
[C---:B------:R-:W-:Y:S01]  /*11e0*/  ISETP.GT.U32.AND P6, PT, R4.reuse, R21, PT ;  /* 0x000000150400720c */ /* 0x040fe20003fc4070 */
[----:B------:R-:W-:Y:S01]  /*11f0*/  @!P4 IMAD.MOV R18, RZ, RZ, -R18 ;  /* 0x000000ffff12c224 */ /* 0x000fe200078e0a12 */
[----:B------:R-:W-:Y:S01]  /*1200*/  ISETP.GT.U32.AND P4, PT, R4, R20, PT ;  /* 0x000000140400720c */ /* 0x000fe20003f84070 */
[----:B------:R-:W-:Y:S01]  /*1210*/  @!P2 IMAD.IADD R19, R19, 0x1, -R4 ;  /* 0x000000011313a824 */ /* 0x000fe200078e0a04 */
[----:B------:R-:W-:Y:S01]  /*1220*/  ISETP.GE.AND P2, PT, R27, RZ, PT ;  /* 0x000000ff1b00720c */ /* 0x000fe20003f46270 */
[----:B------:R-:W-:Y:S01]  /*1230*/  IMAD.MOV R25, RZ, RZ, -R22 ;  /* 0x000000ffff197224 */ /* 0x000fe200078e0a16 */
[----:B------:R-:W-:Y:S01]  /*1240*/  LOP3.LUT R27, R8, 0x38, RZ, 0xfc, !PT ;  /* 0x00000038081b7812 */ /* 0x000fe200078efcff */
[----:B------:R-:W-:Y:S01]  /*1250*/  IMAD.MOV R23, RZ, RZ, -R23 ;  /* 0x000000ffff177224 */ /* 0x000fe200078e0a17 */
[----:B------:R-:W-:Y:S01]  /*1260*/  IABS R63, R62 ;  /* 0x0000003e003f7213 */ /* 0x000fe20000000000 */
[C---:B------:R-:W-:Y:S01]  /*1270*/  IMAD R22, R4.reuse, R25, R24 ;  /* 0x0000001904167224 */ /* 0x040fe200078e0218 */
[----:B------:R-:W-:Y:S01]  /*1280*/  IABS R25, R27 ;  /* 0x0000001b00197213 */ /* 0x000fe20000000000 */
[----:B------:R-:W-:Y:S01]  /*1290*/  IMAD R23, R4, R23, R26 ;  /* 0x0000001704177224 */ /* 0x000fe200078e021a */
[----:B------:R-:W-:Y:S01]  /*12a0*/  LOP3.LUT R64, R8, 0xc0, RZ, 0xfc, !PT ;  /* 0x000000c008407812 */ /* 0x000fe200078efcff */
[----:B------:R-:W-:Y:S01]  /*12b0*/  @!P3 IMAD.MOV R19, RZ, RZ, -R19 ;  /* 0x000000ffff13b224 */ /* 0x000fe200078e0a13 */
[----:B------:R-:W-:Y:S01]  /*12c0*/  ISETP.GT.U32.AND P3, PT, R4, R22, PT ;  /* 0x000000160400720c */ /* 0x000fe20003f64070 */
[----:B------:R-:W-:Y:S01]  /*12d0*/  IMAD.HI.U32 R24, R3, R25, RZ ;  /* 0x0000001903187227 */ /* 0x000fe200078e00ff */
[----:B------:R-:W-:-:S02]  /*12e0*/  IABS R58, R64 ;  /* 0x00000040003a7213 */ /* 0x000fc40000000000 */
[----:B------:R-:W-:Y:S01]  /*12f0*/  LOP3.LUT R68, R8, 0xc8, RZ, 0xfc, !PT ;  /* 0x000000c808447812 */ /* 0x000fe200078efcff */
[--C-:B------:R-:W-:Y:S01]  /*1300*/  @!P4 IMAD.IADD R20, R20, 0x1, -R4.reuse ;  /* 0x000000011414c824 */ /* 0x100fe200078e0a04 */
[----:B------:R-:W-:Y:S01]  /*1310*/  ISETP.GT.U32.AND P4, PT, R4, R23, PT ;  /* 0x000000170400720c */ /* 0x000fe20003f84070 */
[----:B------:R-:W-:Y:S01]  /*1320*/  @!P6 IMAD.IADD R21, R21, 0x1, -R4 ;  /* 0x000000011515e824 */ /* 0x000fe200078e0a04 */
[----:B------:R-:W-:Y:S01]  /*1330*/  LOP3.LUT R66, R8, 0xc4, RZ, 0xfc, !PT ;  /* 0x000000c408427812 */ /* 0x000fe200078efcff */
[----:B------:R-:W-:Y:S01]  /*1340*/  IMAD.MOV R24, RZ, RZ, -R24 ;  /* 0x000000ffff187224 */ /* 0x000fe200078e0a18 */
[----:B------:R-:W-:Y:S01]  /*1350*/  IABS R67, R68 ;  /* 0x0000004400437213 */ /* 0x000fe20000000000 */
[----:B------:R-:W-:Y:S01]  /*1360*/  @!P0 IMAD.MOV R20, RZ, RZ, -R20 ;  /* 0x000000ffff148224 */ /* 0x000fe200078e0a14 */
[C---:B------:R-:W-:Y:S01]  /*1370*/  ISETP.GT.U32.AND P6, PT, R4.reuse, R21, PT ;  /* 0x000000150400720c */ /* 0x040fe20003fc4070 */
[----:B------:R-:W-:Y:S01]  /*1380*/  IMAD R24, R4, R24, R25 ;  /* 0x0000001804187224 */ /* 0x000fe200078e0219 */
[----:B------:R-:W-:Y:S01]  /*1390*/  IABS R65, R66 ;  /* 0x0000004200417213 */ /* 0x000fe20000000000 */
[----:B------:R-:W-:Y:S01]  /*13a0*/  @!P3 IMAD.IADD R22, R22, 0x1, -R4 ;  /* 0x000000011616b824 */ /* 0x000fe200078e0a04 */
[----:B------:R-:W-:Y:S01]  /*13b0*/  LOP3.LUT R70, R8, 0xd0, RZ, 0xfc, !PT ;  /* 0x000000d008467812 */ /* 0x000fe200078efcff */
[----:B------:R-:W-:Y:S01]  /*13c0*/  IMAD.HI.U32 R26, R3, R29, RZ ;  /* 0x0000001d031a7227 */ /* 0x000fe200078e00ff */
[----:B------:R-:W-:-:S02]  /*13d0*/  ISETP.GT.U32.AND P3, PT, R4, R24, PT ;  /* 0x000000180400720c */ /* 0x000fc40003f64070 */
[----:B------:R-:W-:Y:S01]  /*13e0*/  IABS R71, R70 ;  /* 0x0000004600477213 */ /* 0x000fe20000000000 */
[----:B------:R-:W-:Y:S01]  /*13f0*/  @!P4 IMAD.IADD R23, R23, 0x1, -R4 ;  /* 0x000000011717c824 */ /* 0x000fe200078e0a04 */
[----:B------:R-:W-:Y:S01]  /*1400*/  ISETP.GT.U32.AND P4, PT, R4, R22, PT ;  /* 0x000000160400720c */ /* 0x000fe20003f84070 */
[----:B------:R-:W-:Y:S01]  /*1410*/  IMAD.MOV R26, RZ, RZ, -R26 ;  /* 0x000000ffff1a7224 */ /* 0x000fe200078e0a1a */
[----:B------:R-:W-:Y:S01]  /*1420*/  LOP3.LUT R72, R8, 0xd4, RZ, 0xfc, !PT ;  /* 0x000000d408487812 */ /* 0x000fe200078efcff */
[----:B------:R-:W-:Y:S01]  /*1430*/  @!P6 IMAD.IADD R21, R21, 0x1, -R4 ;  /* 0x000000011515e824 */ /* 0x000fe200078e0a04 */
[----:B------:R-:W-:Y:S01]  /*1440*/  ISETP.GT.U32.AND P0, PT, R4, R23, PT ;  /* 0x000000170400720c */ /* 0x000fe20003f04070 */
[----:B------:R-:W-:Y:S01]  /*1450*/  IMAD.HI.U32 R25, R3, R28, RZ ;  /* 0x0000001c03197227 */ /* 0x000fe200078e00ff */
[----:B------:R-:W-:Y:S02]  /*1460*/  ISETP.GE.AND P6, PT, R27, RZ, PT ;  /* 0x000000ff1b00720c */ /* 0x000fe40003fc6270 */
[----:B------:R-:W-:Y:S01]  /*1470*/  IABS R73, R72 ;  /* 0x0000004800497213 */ /* 0x000fe20000000000 */
[----:B------:R-:W-:Y:S01]  /*1480*/  IMAD.HI.U32 R27, R3, R30, RZ ;  /* 0x0000001e031b7227 */ /* 0x000fe200078e00ff */
[----:B------:R-:W-:-:S02]  /*1490*/  LOP3.LUT R74, R8, 0xdc, RZ, 0xfc, !PT ;  /* 0x000000dc084a7812 */ /* 0x000fc400078efcff */
[----:B------:R-:W-:Y:S01]  /*14a0*/  LOP3.LUT R76, R8, 0xe0, RZ, 0xfc, !PT ;  /* 0x000000e0084c7812 */ /* 0x000fe200078efcff */
[----:B------:R-:W-:Y:S01]  /*14b0*/  @!P3 IMAD.IADD R24, R24, 0x1, -R4 ;  /* 0x000000011818b824 */ /* 0x000fe200078e0a04 */
[----:B------:R-:W-:Y:S01]  /*14c0*/  LOP3.LUT R82, R8, 0xf0, RZ, 0xfc, !PT ;  /* 0x000000f008527812 */ /* 0x000fe200078efcff */
[----:B------:R-:W-:Y:S01]  /*14d0*/  IMAD.MOV R27, RZ, RZ, -R27 ;  /* 0x000000ffff1b7224 */ /* 0x000fe200078e0a1b */
[----:B------:R-:W-:Y:S01]  /*14e0*/  IABS R77, R76 ;  /* 0x0000004c004d7213 */ /* 0x000fe20000000000 */
[C---:B------:R-:W-:Y:S01]  /*14f0*/  IMAD R26, R4.reuse, R26, R29 ;  /* 0x0000001a041a7224 */ /* 0x040fe200078e021d */
[C---:B------:R-:W-:Y:S01]  /*1500*/  ISETP.GT.U32.AND P3, PT, R4.reuse, R24, PT ;  /* 0x000000180400720c */ /* 0x040fe20003f64070 */
[----:B------:R-:W-:Y:S01]  /*1510*/  IMAD.MOV R25, RZ, RZ, -R25 ;  /* 0x000000ffff197224 */ /* 0x000fe200078e0a19 */
[----:B------:R-:W-:Y:S01]  /*1520*/  IABS R29, R34 ;  /* 0x00000022001d7213 */ /* 0x000fe20000000000 */
[C---:B------:R-:W-:Y:S01]  /*1530*/  IMAD R27, R4.reuse, R27, R30 ;  /* 0x0000001b041b7224 */ /* 0x040fe200078e021e */
[----:B------:R-:W-:Y:S01]  /*1540*/  IABS R85, R82 ;  /* 0x0000005200557213 */ /* 0x000fe20000000000 */
[----:B------:R-:W-:Y:S01]  /*1550*/  @!P0 IMAD.IADD R23, R23, 0x1, -R4 ;  /* 0x0000000117178824 */ /* 0x000fe200078e0a04 */
[C---:B------:R-:W-:Y:S01]  /*1560*/  ISETP.GT.U32.AND P0, PT, R4.reuse, R26, PT ;  /* 0x0000001a0400720c */ /* 0x040fe20003f04070 */
[----:B------:R-:W-:Y:S01]  /*1570*/  IMAD R25, R4, R25, R28 ;  /* 0x0000001904197224 */ /* 0x000fe200078e021c */
[----:B------:R-:W-:Y:S01]  /*1580*/  LOP3.LUT R78, R8, 0xe4, RZ, 0xfc, !PT ;  /* 0x000000e4084e7812 */ /* 0x000fe200078efcff */
[----:B------:R-:W-:Y:S01]  /*1590*/  @!P5 IMAD.MOV R23, RZ, RZ, -R23 ;  /* 0x000000ffff17d224 */ /* 0x000fe200078e0a17 */
[----:B------:R-:W-:Y:S01]  /*15a0*/  ISETP.GT.U32.AND P5, PT, R4, R27, PT ;  /* 0x0000001b0400720c */ /* 0x000fe20003fa4070 */
[----:B------:R-:W-:Y:S01]  /*15b0*/  IMAD.HI.U32 R28, R3, R29, RZ ;  /* 0x0000001d031c7227 */ /* 0x000fe200078e00ff */
[----:B------:R-:W-:-:S02]  /*15c0*/  IABS R79, R78 ;  /* 0x0000004e004f7213 */ /* 0x000fc40000000000 */
[----:B------:R-:W-:Y:S01]  /*15d0*/  LOP3.LUT R80, R8, 0xec, RZ, 0xfc, !PT ;  /* 0x000000ec08507812 */ /* 0x000fe200078efcff */
[----:B------:R-:W-:Y:S01]  /*15e0*/  @!P4 IMAD.IADD R22, R22, 0x1, -R4 ;  /* 0x000000011616c824 */ /* 0x000fe200078e0a04 */
[----:B------:R-:W-:Y:S01]  /*15f0*/  ISETP.GT.U32.AND P4, PT, R4, R25, PT ;  /* 0x000000190400720c */ /* 0x000fe20003f84070 */
[----:B------:R-:W-:Y:S01]  /*1600*/  IMAD.MOV R28, RZ, RZ, -R28 ;  /* 0x000000ffff1c7224 */ /* 0x000fe200078e0a1c */
[----:B------:R-:W-:Y:S01]  /*1610*/  LOP3.LUT R84, R8, 0xf4, RZ, 0xfc, !PT ;  /* 0x000000f408547812 */ /* 0x000fe200078efcff */
[--C-:B------:R-:W-:Y:S01]  /*1620*/  @!P3 IMAD.IADD R24, R24, 0x1, -R4.reuse ;  /* 0x000000011818b824 */ /* 0x100fe200078e0a04 */
[----:B------:R-:W-:Y:S01]  /*1630*/  ISETP.GE.AND P3, PT, R33, RZ, PT ;  /* 0x000000ff2100720c */ /* 0x000fe20003f66270 */
[----:B------:R-:W-:Y:S01]  /*1640*/  IMAD R28, R4, R28, R29 ;  /* 0x0000001c041c7224 */ /* 0x000fe200078e021d */
[----:B------:R-:W-:Y:S01]  /*1650*/  LOP3.LUT R33, R8, 0x4c, RZ, 0xfc, !PT ;  /* 0x0000004c08217812 */ /* 0x000fe200078efcff */
[----:B------:R-:W-:Y:S01]  /*1660*/  @!P1 IMAD.MOV R21, RZ, RZ, -R21 ;  /* 0x000000ffff159224 */ /* 0x000fe200078e0a15 */
[----:B------:R-:W-:Y:S01]  /*1670*/  ISETP.GE.AND P1, PT, R31, RZ, PT ;  /* 0x000000ff1f00720c */ /* 0x000fe20003f26270 */
[--C-:B------:R-:W-:Y:S01]  /*1680*/  @!P0 IMAD.IADD R26, R26, 0x1, -R4.reuse ;  /* 0x000000011a1a8824 */ /* 0x100fe200078e0a04 */
[----:B------:R-:W-:Y:S01]  /*1690*/  IABS R31, R33 ;  /* 0x00000021001f7213 */ /* 0x000fe20000000000 */
[----:B------:R-:W-:Y:S01]  /*16a0*/  @!P5 IMAD.IADD R27, R27, 0x1, -R4 ;  /* 0x000000011b1bd824 */ /* 0x000fe200078e0a04 */
[----:B------:R-:W-:Y:S01]  /*16b0*/  IABS R83, R80 ;  /* 0x0000005000537213 */ /* 0x000fe20000000000 */
[----:B------:R-:W-:Y:S01]  /*16c0*/  @!P6 IMAD.MOV R24, RZ, RZ, -R24 ;  /* 0x000000ffff18e224 */ /* 0x000fe200078e0a18 */
[----:B------:R-:W-:Y:S01]  /*16d0*/  ISETP.GT.U32.AND P6, PT, R4, R28, PT ;  /* 0x0000001c0400720c */ /* 0x000fe20003fc4070 */
[----:B------:R-:W-:Y:S01]  /*16e0*/  @!P2 IMAD.MOV R22, RZ, RZ, -R22 ;  /* 0x000000ffff16a224 */ /* 0x000fe200078e0a16 */
[----:B------:R-:W-:Y:S01]  /*16f0*/  ISETP.GE.AND P2, PT, R32, RZ, PT ;  /* 0x000000ff2000720c */ /* 0x000fe20003f46270 */
[----:B------:R-:W-:Y:S01]  /*1700*/  @!P4 IMAD.IADD R25, R25, 0x1, -R4 ;  /* 0x000000011919c824 */ /* 0x000fe200078e0a04 */
[----:B------:R-:W-:Y:S01]  /*1710*/  ISETP.GT.U32.AND P0, PT, R4, R26, PT ;  /* 0x0000001a0400720c */ /* 0x000fe20003f04070 */
[----:B------:R-:W-:Y:S01]  /*1720*/  IMAD.HI.U32 R29, R3, R31, RZ ;  /* 0x0000001f031d7227 */ /* 0x000fe200078e00ff */
[----:B------:R-:W-:-:S02]  /*1730*/  IABS R32, R35 ;  /* 0x0000002300207213 */ /* 0x000fc40000000000 */
[C---:B------:R-:W-:Y:S01]  /*1740*/  ISETP.GT.U32.AND P5, PT, R4.reuse, R27, PT ;  /* 0x0000001b0400720c */ /* 0x040fe20003fa4070 */
[----:B------:R-:W-:Y:S01]  /*1750*/  IMAD.MOV R29, RZ, RZ, -R29 ;  /* 0x000000ffff1d7224 */ /* 0x000fe200078e0a1d */
[----:B------:R-:W-:Y:S01]  /*1760*/  ISETP.GT.U32.AND P4, PT, R4, R25, PT ;  /* 0x000000190400720c */ /* 0x000fe20003f84070 */
[----:B------:R-:W-:Y:S01]  /*1770*/  IMAD.HI.U32 R30, R3, R32, RZ ;  /* 0x00000020031e7227 */ /* 0x000fe200078e00ff */
[----:B------:R-:W-:Y:S02]  /*1780*/  IABS R87, R84 ;  /* 0x0000005400577213 */ /* 0x000fe40000000000 */
[----:B-1----:R-:W-:Y:S01]  /*1790*/  LOP3.LUT R162, R0, 0x1f, RZ, 0xc0, !PT ;  /* 0x0000001f00a27812 */ /* 0x002fe200078ec0ff */
[----:B------:R-:W-:Y:S02]  /*17a0*/  IMAD R29, R4, R29, R31 ;  /* 0x0000001d041d7224 */ /* 0x000fe400078e021f */
[----:B------:R-:W-:Y:S02]  /*17b0*/  IMAD.MOV R31, RZ, RZ, -R30 ;  /* 0x000000ffff1f7224 */ /* 0x000fe400078e0a1e */
[----:B------:R-:W-:-:S02]  /*17c0*/  @!P6 IMAD.IADD R28, R28, 0x1, -R4 ;  /* 0x000000011c1ce824 */ /* 0x000fc400078e0a04 */
[--C-:B------:R-:W-:Y:S01]  /*17d0*/  @!P0 IMAD.IADD R26, R26, 0x1, -R4.reuse ;  /* 0x000000011a1a8824 */ /* 0x100fe200078e0a04 */
[----:B------:R-:W-:Y:S01]  /*17e0*/  ISETP.GE.AND P0, PT, R33, RZ, PT ;  /* 0x000000ff2100720c */ /* 0x000fe20003f06270 */
[----:B------:R-:W-:Y:S01]  /*17f0*/  @!P5 IMAD.IADD R27, R27, 0x1, -R4 ;  /* 0x000000011b1bd824 */ /* 0x000fe200078e0a04 */
[----:B------:R-:W-:Y:S01]  /*1800*/  IABS R33, R36 ;  /* 0x0000002400217213 */ /* 0x000fe20000000000 */
[C---:B------:R-:W-:Y:S01]  /*1810*/  IMAD R30, R4.reuse, R31, R32 ;  /* 0x0000001f041e7224 */ /* 0x040fe200078e0220 */
[C---:B------:R-:W-:Y:S01]  /*1820*/  ISETP.GT.U32.AND P5, PT, R4.reuse, R29, PT ;  /* 0x0000001d0400720c */ /* 0x040fe20003fa4070 */
[----:B------:R-:W-:Y:S01]  /*1830*/  @!P4 IMAD.IADD R25, R25, 0x1, -R4 ;  /* 0x000000011919c824 */ /* 0x000fe200078e0a04 */
[----:B------:R-:W-:Y:S01]  /*1840*/  ISETP.GT.U32.AND P6, PT, R4, R28, PT ;  /* 0x0000001c0400720c */ /* 0x000fe20003fc4070 */
[----:B------:R-:W-:Y:S01]  /*1850*/  @!P2 IMAD.MOV R26, RZ, RZ, -R26 ;  /* 0x000000ffff1aa224 */ /* 0x000fe200078e0a1a */
[----:B------:R-:W-:Y:S01]  /*1860*/  ISETP.GE.AND P4, PT, R34, RZ, PT ;  /* 0x000000ff2200720c */ /* 0x000fe20003f86270 */
[----:B------:R-:W-:Y:S01]  /*1870*/  IMAD.HI.U32 R31, R3, R33, RZ ;  /* 0x00000021031f7227 */ /* 0x000fe200078e00ff */
[----:B------:R-:W-:-:S02]  /*1880*/  ISETP.GT.U32.AND P2, PT, R4, R30, PT ;  /* 0x0000001e0400720c */ /* 0x000fc40003f44070 */
[----:B------:R-:W-:Y:S01]  /*1890*/  LOP3.LUT R32, R8, 0x58, RZ, 0xfc, !PT ;  /* 0x0000005808207812 */ /* 0x000fe200078efcff */
[----:B------:R-:W-:Y:S02]  /*18a0*/  IMAD.MOV R31, RZ, RZ, -R31 ;  /* 0x000000ffff1f7224 */ /* 0x000fe400078e0a1f */
[----:B------:R-:W-:Y:S01]  /*18b0*/  @!P1 IMAD.MOV R25, RZ, RZ, -R25 ;  /* 0x000000ffff199224 */ /* 0x000fe200078e0a19 */
[----:B------:R-:W-:Y:S01]  /*18c0*/  IABS R34, R32 ;  /* 0x0000002000227213 */ /* 0x000fe20000000000 */
[--C-:B------:R-:W-:Y:S01]  /*18d0*/  @!P5 IMAD.IADD R29, R29, 0x1, -R4.reuse ;  /* 0x000000011d1dd824 */ /* 0x100fe200078e0a04 */
[----:B------:R-:W-:Y:S01]  /*18e0*/  ISETP.GE.AND P1, PT, R35, RZ, PT ;  /* 0x000000ff2300720c */ /* 0x000fe20003f26270 */
[--C-:B------:R-:W-:Y:S01]  /*18f0*/  @!P6 IMAD.IADD R28, R28, 0x1, -R4.reuse ;  /* 0x000000011c1ce824 */ /* 0x100fe200078e0a04 */
[----:B------:R-:W-:Y:S01]  /*1900*/  ISETP.GE.AND P6, PT, R32, RZ, PT ;  /* 0x000000ff2000720c */ /* 0x000fe20003fc6270 */
[C---:B------:R-:W-:Y:S01]  /*1910*/  IMAD R31, R4.reuse, R31, R33 ;  /* 0x0000001f041f7224 */ /* 0x040fe200078e0221 */
[----:B------:R-:W-:Y:S01]  /*1920*/  ISETP.GT.U32.AND P5, PT, R4, R29, PT ;  /* 0x0000001d0400720c */ /* 0x000fe20003fa4070 */
[----:B------:R-:W-:Y:S01]  /*1930*/  @!P2 IMAD.IADD R30, R30, 0x1, -R4 ;  /* 0x000000011e1ea824 */ /* 0x000fe200078e0a04 */
[----:B------:R-:W-:Y:S01]  /*1940*/  LOP3.LUT R35, R8, 0x5c, RZ, 0xfc, !PT ;  /* 0x0000005c08237812 */ /* 0x000fe200078efcff */
[----:B------:R-:W-:Y:S01]  /*1950*/  @!P4 IMAD.MOV R28, RZ, RZ, -R28 ;  /* 0x000000ffff1cc224 */ /* 0x000fe200078e0a1c */
[C---:B------:R-:W-:Y:S01]  /*1960*/  ISETP.GT.U32.AND P4, PT, R4.reuse, R31, PT ;  /* 0x0000001f0400720c */ /* 0x040fe20003f84070 */
[----:B------:R-:W-:Y:S01]  /*1970*/  IMAD.HI.U32 R32, R3, R34, RZ ;  /* 0x0000002203207227 */ /* 0x000fe200078e00ff */
[----:B------:R-:W-:-:S03]  /*1980*/  ISETP.GT.U32.AND P2, PT, R4, R30, PT ;  /* 0x0000001e0400720c */ /* 0x000fc60003f44070 */
[----:B------:R-:W-:Y:S02]  /*1990*/  IMAD.MOV R33, RZ, RZ, -R32 ;  /* 0x000000ffff217224 */ /* 0x000fe400078e0a20 */
[----:B------:R-:W-:Y:S01]  /*19a0*/  @!P3 IMAD.MOV R27, RZ, RZ, -R27 ;  /* 0x000000ffff1bb224 */ /* 0x000fe200078e0a1b */
[----:B------:R-:W-:Y:S01]  /*19b0*/  ISETP.GE.AND P3, PT, R36, RZ, PT ;  /* 0x000000ff2400720c */ /* 0x000fe20003f66270 */
[----:B------:R-:W-:Y:S01]  /*19c0*/  @!P5 IMAD.IADD R29, R29, 0x1, -R4 ;  /* 0x000000011d1dd824 */ /* 0x000fe200078e0a04 */
[----:B------:R-:W-:Y:S01]  /*19d0*/  IABS R36, R35 ;  /* 0x0000002300247213 */ /* 0x000fe20000000000 */
[----:B------:R-:W-:Y:S01]  /*19e0*/  IMAD R32, R4, R33, R34 ;  /* 0x0000002104207224 */ /* 0x000fe200078e0222 */
[----:B------:R-:W-:Y:S01]  /*19f0*/  ISETP.GE.AND P5, PT, R35, RZ, PT ;  /* 0x000000ff2300720c */ /* 0x000fe20003fa6270 */
[--C-:B------:R-:W-:Y:S01]  /*1a00*/  @!P4 IMAD.IADD R31, R31, 0x1, -R4.reuse ;  /* 0x000000011f1fc824 */ /* 0x100fe200078e0a04 */
[----:B------:R-:W-:Y:S01]  /*1a10*/  ISETP.GE.AND P4, PT, R39, RZ, PT ;  /* 0x000000ff2700720c */ /* 0x000fe20003f86270 */
[----:B------:R-:W-:Y:S01]  /*1a20*/  @!P2 IMAD.IADD R30, R30, 0x1, -R4 ;  /* 0x000000011e1ea824 */ /* 0x000fe200078e0a04 */
[C---:B------:R-:W-:Y:S01]  /*1a30*/  ISETP.GT.U32.AND P2, PT, R4.reuse, R32, PT ;  /* 0x000000200400720c */ /* 0x040fe20003f44070 */
[----:B------:R-:W-:Y:S01]  /*1a40*/  @!P0 IMAD.MOV R29, RZ, RZ, -R29 ;  /* 0x000000ffff1d8224 */ /* 0x000fe200078e0a1d */
[----:B------:R-:W-:Y:S01]  /*1a50*/  ISETP.GT.U32.AND P0, PT, R4, R31, PT ;  /* 0x0000001f0400720c */ /* 0x000fe20003f04070 */
[----:B------:R-:W-:-:S04]  /*1a60*/  IMAD.HI.U32 R33, R3, R36, RZ ;  /* 0x0000002403217227 */ /* 0x000fc800078e00ff */
[----:B------:R-:W-:Y:S02]  /*1a70*/  IMAD.MOV R33, RZ, RZ, -R33 ;  /* 0x000000ffff217224 */ /* 0x000fe400078e0a21 */
[----:B------:R-:W-:Y:S02]  /*1a80*/  @!P1 IMAD.MOV R30, RZ, RZ, -R30 ;  /* 0x000000ffff1e9224 */ /* 0x000fe400078e0a1e */
[----:B------:R-:W-:Y:S01]  /*1a90*/  IMAD R33, R4, R33, R36 ;  /* 0x0000002104217224 */ /* 0x000fe200078e0224 */
[----:B------:R-:W-:Y:S01]  /*1aa0*/  LOP3.LUT R36, R8, 0x68, RZ, 0xfc, !PT ;  /* 0x0000006808247812 */ /* 0x000fe200078efcff */
[--C-:B------:R-:W-:Y:S01]  /*1ab0*/  @!P2 IMAD.IADD R32, R32, 0x1, -R4.reuse ;  /* 0x000000012020a824 */ /* 0x100fe200078e0a04 */
[----:B------:R-:W-:Y:S01]  /*1ac0*/  ISETP.GE.AND P2, PT, R40, RZ, PT ;  /* 0x000000ff2800720c */ /* 0x000fe20003f46270 */
[----:B------:R-:W-:Y:S01]  /*1ad0*/  @!P0 IMAD.IADD R31, R31, 0x1, -R4 ;  /* 0x000000011f1f8824 */ /* 0x000fe200078e0a04 */
[C---:B------:R-:W-:Y:S01]  /*1ae0*/  ISETP.GT.U32.AND P0, PT, R4.reuse, R33, PT ;  /* 0x000000210400720c */ /* 0x040fe20003f04070 */
[----:B------:R-:W-:Y:S01]  /*1af0*/  IMAD.HI.U32 R34, R3, R37, RZ ;  /* 0x0000002503227227 */ /* 0x000fe200078e00ff */
[----:B------:R-:W-:-:S02]  /*1b00*/  ISETP.GT.U32.AND P1, PT, R4, R32, PT ;  /* 0x000000200400720c */ /* 0x000fc40003f24070 */
[----:B------:R-:W-:Y:S01]  /*1b10*/  IABS R39, R36 ;  /* 0x0000002400277213 */ /* 0x000fe20000000000 */
[----:B------:R-:W-:Y:S02]  /*1b20*/  IMAD.MOV R34, RZ, RZ, -R34 ;  /* 0x000000ffff227224 */ /* 0x000fe400078e0a22 */
[----:B------:R-:W-:-:S04]  /*1b30*/  IMAD.HI.U32 R35, R3, R38, RZ ;  /* 0x0000002603237227 */ /* 0x000fc800078e00ff */
[----:B------:R-:W-:Y:S01]  /*1b40*/  IMAD R34, R4, R34, R37 ;  /* 0x0000002204227224 */ /* 0x000fe200078e0225 */
[----:B------:R-:W-:Y:S01]  /*1b50*/  LOP3.LUT R37, R8, 0x6c, RZ, 0xfc, !PT ;  /* 0x0000006c08257812 */ /* 0x000fe200078efcff */
[--C-:B------:R-:W-:Y:S02]  /*1b60*/  @!P0 IMAD.IADD R33, R33, 0x1, -R4.reuse ;  /* 0x0000000121218824 */ /* 0x100fe400078e0a04 */
[----:B------:R-:W-:Y:S01]  /*1b70*/  @!P1 IMAD.IADD R32, R32, 0x1, -R4 ;  /* 0x0000000120209824 */ /* 0x000fe200078e0a04 */
[----:B------:R-:W-:Y:S01]  /*1b80*/  IABS R40, R37 ;  /* 0x0000002500287213 */ /* 0x000fe20000000000 */
[----:B------:R-:W-:Y:S01]  /*1b90*/  @!P3 IMAD.MOV R31, RZ, RZ, -R31 ;  /* 0x000000ffff1fb224 */ /* 0x000fe200078e0a1f */
[----:B------:R-:W-:Y:S01]  /*1ba0*/  ISETP.GT.U32.AND P0, PT, R4, R33, PT ;  /* 0x000000210400720c */ /* 0x000fe20003f04070 */
[----:B------:R-:W-:Y:S01]  /*1bb0*/  @!P6 IMAD.MOV R32, RZ, RZ, -R32 ;  /* 0x000000ffff20e224 */ /* 0x000fe200078e0a20 */
[----:B------:R-:W-:Y:S01]  /*1bc0*/  ISETP.GE.AND P3, PT, R36, RZ, PT ;  /* 0x000000ff2400720c */ /* 0x000fe20003f66270 */
[----:B------:R-:W-:Y:S01]  /*1bd0*/  IMAD.MOV R35, RZ, RZ, -R35 ;  /* 0x000000ffff237224 */ /* 0x000fe200078e0a23 */
[----:B------:R-:W-:Y:S01]  /*1be0*/  ISETP.GT.U32.AND P6, PT, R4, R34, PT ;  /* 0x000000220400720c */ /* 0x000fe20003fc4070 */
[----:B------:R-:W-:Y:S01]  /*1bf0*/  IMAD.HI.U32 R36, R3, R39, RZ ;  /* 0x0000002703247227 */ /* 0x000fe200078e00ff */
[----:B------:R-:W-:-:S03]  /*1c00*/  ISETP.GE.AND P1, PT, R37, RZ, PT ;  /* 0x000000ff2500720c */ /* 0x000fc60003f26270 */
[C---:B------:R-:W-:Y:S02]  /*1c10*/  IMAD R35, R4.reuse, R35, R38 ;  /* 0x0000002304237224 */ /* 0x040fe400078e0226 */
[----:B------:R-:W-:Y:S02]  /*1c20*/  IMAD.MOV R36, RZ, RZ, -R36 ;  /* 0x000000ffff247224 */ /* 0x000fe400078e0a24 */
[--C-:B------:R-:W-:Y:S01]  /*1c30*/  @!P0 IMAD.IADD R33, R33, 0x1, -R4.reuse ;  /* 0x0000000121218824 */ /* 0x100fe200078e0a04 */
[C---:B------:R-:W-:Y:S01]  /*1c40*/  ISETP.GT.U32.AND P0, PT, R4.reuse, R35, PT ;  /* 0x000000230400720c */ /* 0x040fe20003f04070 */
[----:B------:R-:W-:Y:S02]  /*1c50*/  IMAD R36, R4, R36, R39 ;  /* 0x0000002404247224 */ /* 0x000fe400078e0227 */
[----:B------:R-:W-:Y:S02]  /*1c60*/  @!P6 IMAD.IADD R34, R34, 0x1, -R4 ;  /* 0x000000012222e824 */ /* 0x000fe400078e0a04 */
[----:B------:R-:W-:Y:S01]  /*1c70*/  IMAD.HI.U32 R38, R3, R41, RZ ;  /* 0x0000002903267227 */ /* 0x000fe200078e00ff */
[----:B------:R-:W-:-:S03]  /*1c80*/  ISETP.GT.U32.AND P6, PT, R4, R36, PT ;  /* 0x000000240400720c */ /* 0x000fc60003fc4070 */
[----:B------:R-:W-:-:S04]  /*1c90*/  IMAD.HI.U32 R37, R3, R40, RZ ;  /* 0x0000002803257227 */ /* 0x000fc800078e00ff */
[----:B------:R-:W-:Y:S01]  /*1ca0*/  @!P0 IMAD.IADD R35, R35, 0x1, -R4 ;  /* 0x0000000123238824 */ /* 0x000fe200078e0a04 */
[----:B------:R-:W-:Y:S01]  /*1cb0*/  ISETP.GT.U32.AND P0, PT, R4, R34, PT ;  /* 0x000000220400720c */ /* 0x000fe20003f04070 */
[----:B------:R-:W-:Y:S02]  /*1cc0*/  IMAD.MOV R38, RZ, RZ, -R38 ;  /* 0x000000ffff267224 */ /* 0x000fe400078e0a26 */
[----:B------:R-:W-:Y:S02]  /*1cd0*/  IMAD.MOV R37, RZ, RZ, -R37 ;  /* 0x000000ffff257224 */ /* 0x000fe400078e0a25 */
[----:B------:R-:W-:Y:S02]  /*1ce0*/  @!P6 IMAD.IADD R36, R36, 0x1, -R4 ;  /* 0x000000012424e824 */ /* 0x000fe400078e0a04 */
[C---:B------:R-:W-:Y:S02]  /*1cf0*/  IMAD R39, R4.reuse, R38, R41 ;  /* 0x0000002604277224 */ /* 0x040fe400078e0229 */
[----:B------:R-:W-:Y:S01]  /*1d00*/  @!P5 IMAD.MOV R33, RZ, RZ, -R33 ;  /* 0x000000ffff21d224 */ /* 0x000fe200078e0a21 */
[C---:B------:R-:W-:Y:S01]  /*1d10*/  ISETP.GT.U32.AND P5, PT, R4.reuse, R35, PT ;  /* 0x000000230400720c */ /* 0x040fe20003fa4070 */
[C---:B------:R-:W-:Y:S01]  /*1d20*/  IMAD R37, R4.reuse, R37, R40 ;  /* 0x0000002504257224 */ /* 0x040fe200078e0228 */
[----:B------:R-:W-:Y:S01]  /*1d30*/  ISETP.GT.U32.AND P6, PT, R4, R36, PT ;  /* 0x000000240400720c */ /* 0x000fe20003fc4070 */
[----:B------:R-:W-:-:S04]  /*1d40*/  IMAD.HI.U32 R38, R3, R42, RZ ;  /* 0x0000002a03267227 */ /* 0x000fc800078e00ff */
[----:B------:R-:W-:-:S04]  /*1d50*/  IMAD.HI.U32 R40, R3, R43, RZ ;  /* 0x0000002b03287227 */ /* 0x000fc800078e00ff */
[----:B------:R-:W-:Y:S02]  /*1d60*/  IMAD.MOV R41, RZ, RZ, -R38 ;  /* 0x000000ffff297224 */ /* 0x000fe400078e0a26 */
[----:B------:R-:W-:Y:S02]  /*1d70*/  IMAD.MOV R38, RZ, RZ, -R40 ;  /* 0x000000ffff267224 */ /* 0x000fe400078e0a28 */
[----:B------:R-:W-:Y:S01]  /*1d80*/  @!P0 IMAD.IADD R34, R34, 0x1, -R4 ;  /* 0x0000000122228824 */ /* 0x000fe200078e0a04 */
[C---:B------:R-:W-:Y:S01]  /*1d90*/  ISETP.GT.U32.AND P0, PT, R4.reuse, R37, PT ;  /* 0x000000250400720c */ /* 0x040fe20003f04070 */
[C---:B------:R-:W-:Y:S01]  /*1da0*/  IMAD R40, R4.reuse, R41, R42 ;  /* 0x0000002904287224 */ /* 0x040fe200078e022a */
[----:B------:R-:W-:Y:S01]  /*1db0*/  IABS R41, R50 ;  /* 0x0000003200297213 */ /* 0x000fe20000000000 */
[C---:B------:R-:W-:Y:S02]  /*1dc0*/  IMAD R38, R4.reuse, R38, R43 ;  /* 0x0000002604267224 */ /* 0x040fe400078e022b */
[----:B------:R-:W-:Y:S01]  /*1dd0*/  @!P4 IMAD.MOV R34, RZ, RZ, -R34 ;  /* 0x000000ffff22c224 */ /* 0x000fe200078e0a22 */
[C---:B------:R-:W-:Y:S01]  /*1de0*/  ISETP.GT.U32.AND P4, PT, R4.reuse, R39, PT ;  /* 0x000000270400720c */ /* 0x040fe20003f84070 */
[--C-:B------:R-:W-:Y:S01]  /*1df0*/  @!P5 IMAD.IADD R35, R35, 0x1, -R4.reuse ;  /* 0x000000012323d824 */ /* 0x100fe200078e0a04 */
[----:B------:R-:W-:Y:S01]  /*1e00*/  ISETP.GT.U32.AND P5, PT, R4, R40, PT ;  /* 0x000000280400720c */ /* 0x000fe20003fa4070 */
[----:B------:R-:W-:Y:S01]  /*1e10*/  @!P6 IMAD.IADD R36, R36, 0x1, -R4 ;  /* 0x000000012424e824 */ /* 0x000fe200078e0a04 */
[----:B------:R-:W-:Y:S01]  /*1e20*/  ISETP.GT.U32.AND P6, PT, R4, R38, PT ;  /* 0x000000260400720c */ /* 0x000fe20003fc4070 */
[----:B------:R-:W-:-:S02]  /*1e30*/  IMAD.MOV.U32 R43, RZ, RZ, R41 ;  /* 0x000000ffff2b7224 */ /* 0x000fc400078e0029 */
[----:B------:R-:W-:Y:S01]  /*1e40*/  @!P0 IMAD.IADD R37, R37, 0x1, -R4 ;  /* 0x0000000125258824 */ /* 0x000fe200078e0a04 */
[----:B------:R-:W-:Y:S01]  /*1e50*/  ISETP.GE.AND P0, PT, R47, RZ, PT ;  /* 0x000000ff2f00720c */ /* 0x000fe20003f06270 */
[----:B------:R-:W-:-:S04]  /*1e60*/  IMAD.HI.U32 R41, R3, R43, RZ ;  /* 0x0000002b03297227 */ /* 0x000fc800078e00ff */
[--C-:B------:R-:W-:Y:S01]  /*1e70*/  @!P4 IMAD.IADD R39, R39, 0x1, -R4.reuse ;  /* 0x000000012727c824 */ /* 0x100fe200078e0a04 */
[----:B------:R-:W-:Y:S01]  /*1e80*/  ISETP.GT.U32.AND P4, PT, R4, R37, PT ;  /* 0x000000250400720c */ /* 0x000fe20003f84070 */
[--C-:B------:R-:W-:Y:S02]  /*1e90*/  @!P5 IMAD.IADD R40, R40, 0x1, -R4.reuse ;  /* 0x000000012828d824 */ /* 0x100fe400078e0a04 */
[----:B------:R-:W-:Y:S01]  /*1ea0*/  @!P6 IMAD.IADD R38, R38, 0x1, -R4 ;  /* 0x000000012626e824 */ /* 0x000fe200078e0a04 */
[C---:B------:R-:W-:Y:S01]  /*1eb0*/  ISETP.GT.U32.AND P5, PT, R4.reuse, R39, PT ;  /* 0x000000270400720c */ /* 0x040fe20003fa4070 */
[----:B------:R-:W-:Y:S01]  /*1ec0*/  IMAD.MOV R41, RZ, RZ, -R41 ;  /* 0x000000ffff297224 */ /* 0x000fe200078e0a29 */
[----:B------:R-:W-:Y:S01]  /*1ed0*/  ISETP.GT.U32.AND P6, PT, R4, R40, PT ;  /* 0x000000280400720c */ /* 0x000fe20003fc4070 */
[----:B------:R-:W-:-:S04]  /*1ee0*/  IMAD.HI.U32 R42, R3, R44, RZ ;  /* 0x0000002c032a7227 */ /* 0x000fc800078e00ff */
[----:B------:R-:W-:Y:S01]  /*1ef0*/  @!P2 IMAD.MOV R35, RZ, RZ, -R35 ;  /* 0x000000ffff23a224 */ /* 0x000fe200078e0a23 */
[C---:B------:R-:W-:Y:S01]  /*1f00*/  ISETP.GT.U32.AND P2, PT, R4.reuse, R38, PT ;  /* 0x000000260400720c */ /* 0x040fe20003f44070 */
[----:B------:R-:W-:Y:S02]  /*1f10*/  IMAD R41, R4, R41, R43 ;  /* 0x0000002904297224 */ /* 0x000fe400078e022b */
[----:B------:R-:W-:Y:S02]  /*1f20*/  IMAD.MOV R45, RZ, RZ, -R42 ;  /* 0x000000ffff2d7224 */ /* 0x000fe400078e0a2a */
[----:B------:R-:W-:-:S04]  /*1f30*/  IMAD.HI.U32 R43, R3, R46, RZ ;  /* 0x0000002e032b7227 */ /* 0x000fc800078e00ff */
[C---:B------:R-:W-:Y:S01]  /*1f40*/  IMAD R42, R4.reuse, R45, R44 ;  /* 0x0000002d042a7224 */ /* 0x040fe200078e022c */
[----:B------:R-:W-:Y:S01]  /*1f50*/  IABS R45, R53 ;  /* 0x00000035002d7213 */ /* 0x000fe20000000000 */
[----:B------:R-:W-:Y:S02]  /*1f60*/  IMAD.MOV R43, RZ, RZ, -R43 ;  /* 0x000000ffff2b7224 */ /* 0x000fe400078e0a2b */
[----:B------:R-:W-:Y:S01]  /*1f70*/  @!P5 IMAD.IADD R39, R39, 0x1, -R4 ;  /* 0x000000012727d824 */ /* 0x000fe200078e0a04 */
[C---:B------:R-:W-:Y:S01]  /*1f80*/  ISETP.GT.U32.AND P5, PT, R4.reuse, R42, PT ;  /* 0x0000002a0400720c */ /* 0x040fe20003fa4070 */
[C---:B------:R-:W-:Y:S02]  /*1f90*/  IMAD R43, R4.reuse, R43, R46 ;  /* 0x0000002b042b7224 */ /* 0x040fe400078e022e */
[----:B------:R-:W-:Y:S01]  /*1fa0*/  @!P3 IMAD.MOV R36, RZ, RZ, -R36 ;  /* 0x000000ffff24b224 */ /* 0x000fe200078e0a24 */
[----:B------:R-:W-:Y:S01]  /*1fb0*/  ISETP.GT.U32.AND P3, PT, R4, R41, PT ;  /* 0x000000290400720c */ /* 0x000fe20003f64070 */
[--C-:B------:R-:W-:Y:S01]  /*1fc0*/  @!P2 IMAD.IADD R38, R38, 0x1, -R4.reuse ;  /* 0x000000012626a824 */ /* 0x100fe200078e0a04 */
[----:B------:R-:W-:Y:S01]  /*1fd0*/  ISETP.GT.U32.AND P2, PT, R4, R43, PT ;  /* 0x0000002b0400720c */ /* 0x000fe20003f44070 */
[----:B------:R-:W-:Y:S01]  /*1fe0*/  @!P4 IMAD.IADD R37, R37, 0x1, -R4 ;  /* 0x000000012525c824 */ /* 0x000fe200078e0a04 */
[----:B------:R-:W-:Y:S01]  /*1ff0*/  ISETP.GE.AND P4, PT, R48, RZ, PT ;  /* 0x000000ff3000720c */ /* 0x000fe20003f86270 */
[----:B------:R-:W-:-:S04]  /*2000*/  IMAD.HI.U32 R44, R3, R45, RZ ;  /* 0x0000002d032c7227 */ /* 0x000fc800078e00ff */
[----:B------:R-:W-:Y:S01]  /*2010*/  @!P6 IMAD.IADD R40, R40, 0x1, -R4 ;  /* 0x000000012828e824 */ /* 0x000fe200078e0a04 */
[----:B------:R-:W-:Y:S01]  /*2020*/  ISETP.GE.AND P6, PT, R49, RZ, PT ;  /* 0x000000ff3100720c */ /* 0x000fe20003fc6270 */
[----:B------:R-:W-:Y:S01]  /*2030*/  IMAD.MOV R44, RZ, RZ, -R44 ;  /* 0x000000ffff2c7224 */ /* 0x000fe200078e0a2c */
[----:B------:R-:W-:Y:S01]  /*2040*/  LOP3.LUT R49, R8, 0x8c, RZ, 0xfc, !PT ;  /* 0x0000008c08317812 */ /* 0x000fe200078efcff */
[--C-:B------:R-:W-:Y:S01]  /*2050*/  @!P5 IMAD.IADD R42, R42, 0x1, -R4.reuse ;  /* 0x000000012a2ad824 */ /* 0x100fe200078e0a04 */
[----:B------:R-:W-:Y:S01]  /*2060*/  ISETP.GE.AND P5, PT, R51, RZ, PT ;  /* 0x000000ff3300720c */ /* 0x000fe20003fa6270 */
[--C-:B------:R-:W-:Y:S01]  /*2070*/  @!P3 IMAD.IADD R41, R41, 0x1, -R4.reuse ;  /* 0x000000012929b824 */ /* 0x100fe200078e0a04 */
[----:B------:R-:W-:Y:S01]  /*2080*/  IABS R47, R49 ;  /* 0x00000031002f7213 */ /* 0x000fe20000000000 */
[----:B------:R-:W-:Y:S01]  /*2090*/  IMAD R44, R4, R44, R45 ;  /* 0x0000002c042c7224 */ /* 0x000fe200078e022d */
[----:B------:R-:W-:Y:S01]  /*20a0*/  ISETP.GE.AND P3, PT, R50, RZ, PT ;  /* 0x000000ff3200720c */ /* 0x000fe20003f66270 */
[----:B------:R-:W-:Y:S01]  /*20b0*/  @!P2 IMAD.IADD R43, R43, 0x1, -R4 ;  /* 0x000000012b2ba824 */ /* 0x000fe200078e0a04 */
[C---:B------:R-:W-:Y:S01]  /*20c0*/  ISETP.GT.U32.AND P2, PT, R4.reuse, R42, PT ;  /* 0x0000002a0400720c */ /* 0x040fe20003f44070 */
[----:B------:R-:W-:Y:S01]  /*20d0*/  @!P1 IMAD.MOV R37, RZ, RZ, -R37 ;  /* 0x000000ffff259224 */ /* 0x000fe200078e0a25 */
[C---:B------:R-:W-:Y:S01]  /*20e0*/  ISETP.GT.U32.AND P1, PT, R4.reuse, R41, PT ;  /* 0x000000290400720c */ /* 0x040fe20003f24070 */
[----:B------:R-:W-:Y:S01]  /*20f0*/  @!P4 IMAD.MOV R40, RZ, RZ, -R40 ;  /* 0x000000ffff28c224 */ /* 0x000fe200078e0a28 */
[----:B------:R-:W-:Y:S01]  /*2100*/  ISETP.GT.U32.AND P4, PT, R4, R44, PT ;  /* 0x0000002c0400720c */ /* 0x000fe20003f84070 */
[----:B------:R-:W-:Y:S01]  /*2110*/  IMAD.HI.U32 R45, R3, R47, RZ ;  /* 0x0000002f032d7227 */ /* 0x000fe200078e00ff */
[----:B------:R-:W-:-:S02]  /*2120*/  LOP3.LUT R50, R8, 0x90, RZ, 0xfc, !PT ;  /* 0x0000009008327812 */ /* 0x000fc400078efcff */
[----:B------:R-:W-:Y:S01]  /*2130*/  LOP3.LUT R51, R8, 0x94, RZ, 0xfc, !PT ;  /* 0x0000009408337812 */ /* 0x000fe200078efcff */
[----:B------:R-:W-:Y:S01]  /*2140*/  IMAD.MOV R45, RZ, RZ, -R45 ;  /* 0x000000ffff2d7224 */ /* 0x000fe200078e0a2d */
[----:B------:R-:W-:Y:S01]  /*2150*/  IABS R48, R50 ;  /* 0x0000003200307213 */ /* 0x000fe20000000000 */
[----:B------:R-:W-:Y:S01]  /*2160*/  @!P0 IMAD.MOV R39, RZ, RZ, -R39 ;  /* 0x000000ffff278224 */ /* 0x000fe200078e0a27 */
[C---:B------:R-:W-:Y:S01]  /*2170*/  ISETP.GT.U32.AND P0, PT, R4.reuse, R43, PT ;  /* 0x0000002b0400720c */ /* 0x040fe20003f04070 */
[----:B------:R-:W-:Y:S02]  /*2180*/  IMAD R45, R4, R45, R47 ;  /* 0x0000002d042d7224 */ /* 0x000fe400078e022f */
[----:B------:R-:W-:-:S04]  /*2190*/  IMAD.HI.U32 R46, R3, R48, RZ ;  /* 0x00000030032e7227 */ /* 0x000fc800078e00ff */
[--C-:B------:R-:W-:Y:S01]  /*21a0*/  @!P2 IMAD.IADD R42, R42, 0x1, -R4.reuse ;  /* 0x000000012a2aa824 */ /* 0x100fe200078e0a04 */
[----:B------:R-:W-:Y:S01]  /*21b0*/  ISETP.GE.AND P2, PT, R49, RZ, PT ;  /* 0x000000ff3100720c */ /* 0x000fe20003f46270 */
[--C-:B------:R-:W-:Y:S01]  /*21c0*/  @!P1 IMAD.IADD R41, R41, 0x1, -R4.reuse ;  /* 0x0000000129299824 */ /* 0x100fe200078e0a04 */
[----:B------:R-:W-:Y:S01]  /*21d0*/  IABS R49, R51 ;  /* 0x0000003300317213 */ /* 0x000fe20000000000 */
[----:B------:R-:W-:Y:S01]  /*21e0*/  @!P4 IMAD.IADD R44, R44, 0x1, -R4 ;  /* 0x000000012c2cc824 */ /* 0x000fe200078e0a04 */
[C---:B------:R-:W-:Y:S01]  /*21f0*/  ISETP.GT.U32.AND P4, PT, R4.reuse, R45, PT ;  /* 0x0000002d0400720c */ /* 0x040fe20003f84070 */
[----:B------:R-:W-:Y:S01]  /*2200*/  IMAD.MOV R47, RZ, RZ, -R46 ;  /* 0x000000ffff2f7224 */ /* 0x000fe200078e0a2e */
[----:B------:R-:W-:Y:S01]  /*2210*/  ISETP.GE.AND P1, PT, R53, RZ, PT ;  /* 0x000000ff3500720c */ /* 0x000fe20003f26270 */
[----:B------:R-:W-:Y:S01]  /*2220*/  @!P3 IMAD.MOV R41, RZ, RZ, -R41 ;  /* 0x000000ffff29b224 */ /* 0x000fe200078e0a29 */
[C---:B------:R-:W-:Y:S01]  /*2230*/  ISETP.GT.U32.AND P3, PT, R4.reuse, R44, PT ;  /* 0x0000002c0400720c */ /* 0x040fe20003f64070 */
[----:B------:R-:W-:Y:S01]  /*2240*/  IMAD R46, R4, R47, R48 ;  /* 0x0000002f042e7224 */ /* 0x000fe200078e0230 */
[----:B------:R-:W-:Y:S01]  /*2250*/  IABS R53, R56 ;  /* 0x0000003800357213 */ /* 0x000fe20000000000 */
[----:B------:R-:W-:-:S04]  /*2260*/  IMAD.HI.U32 R47, R3, R49, RZ ;  /* 0x00000031032f7227 */ /* 0x000fc800078e00ff */
[----:B------:R-:W-:Y:S02]  /*2270*/  IMAD.MOV R47, RZ, RZ, -R47 ;  /* 0x000000ffff2f7224 */ /* 0x000fe400078e0a2f */
[----:B------:R-:W-:Y:S02]  /*2280*/  @!P4 IMAD.IADD R45, R45, 0x1, -R4 ;  /* 0x000000012d2dc824 */ /* 0x000fe400078e0a04 */
[----:B------:R-:W-:Y:S02]  /*2290*/  IMAD R47, R4, R47, R49 ;  /* 0x0000002f042f7224 */ /* 0x000fe400078e0231 */
[----:B------:R-:W-:Y:S01]  /*22a0*/  @!P6 IMAD.MOV R38, RZ, RZ, -R38 ;  /* 0x000000ffff26e224 */ /* 0x000fe200078e0a26 */
[----:B------:R-:W-:Y:S01]  /*22b0*/  ISETP.GE.AND P6, PT, R52, RZ, PT ;  /* 0x000000ff3400720c */ /* 0x000fe20003fc6270 */
[--C-:B------:R-:W-:Y:S01]  /*22c0*/  @!P3 IMAD.IADD R44, R44, 0x1, -R4.reuse ;  /* 0x000000012c2cb824 */ /* 0x100fe200078e0a04 */
[C---:B------:R-:W-:Y:S01]  /*22d0*/  ISETP.GT.U32.AND P4, PT, R4.reuse, R45, PT ;  /* 0x0000002d0400720c */ /* 0x040fe20003f84070 */
[----:B------:R-:W-:Y:S01]  /*22e0*/  @!P0 IMAD.IADD R43, R43, 0x1, -R4 ;  /* 0x000000012b2b8824 */ /* 0x000fe200078e0a04 */
[----:B------:R-:W-:Y:S01]  /*22f0*/  ISETP.GT.U32.AND P3, PT, R4, R47, PT ;  /* 0x0000002f0400720c */ /* 0x000fe20003f64070 */
[----:B------:R-:W-:Y:S01]  /*2300*/  @!P5 IMAD.MOV R42, RZ, RZ, -R42 ;  /* 0x000000ffff2ad224 */ /* 0x000fe200078e0a2a */
[----:B------:R-:W-:Y:S01]  /*2310*/  ISETP.GE.AND P0, PT, R50, RZ, PT ;  /* 0x000000ff3200720c */ /* 0x000fe20003f06270 */
[----:B------:R-:W-:Y:S01]  /*2320*/  @!P1 IMAD.MOV R44, RZ, RZ, -R44 ;  /* 0x000000ffff2c9224 */ /* 0x000fe200078e0a2c */
[----:B------:R-:W-:-:S02]  /*2330*/  IABS R50, R54 ;  /* 0x0000003600327213 */ /* 0x000fc40000000000 */
[----:B------:R-:W-:Y:S02]  /*2340*/  ISETP.GT.U32.AND P5, PT, R4, R46, PT ;  /* 0x0000002e0400720c */ /* 0x000fe40003fa4070 */
[----:B------:R-:W-:Y:S01]  /*2350*/  IABS R52, R55 ;  /* 0x0000003700347213 */ /* 0x000fe20000000000 */
[----:B------:R-:W-:-:S04]  /*2360*/  IMAD.HI.U32 R48, R3, R50, RZ ;  /* 0x0000003203307227 */ /* 0x000fc800078e00ff */
[----:B------:R-:W-:Y:S01]  /*2370*/  @!P6 IMAD.MOV R43, RZ, RZ, -R43 ;  /* 0x000000ffff2be224 */ /* 0x000fe200078e0a2b */
[----:B------:R-:W-:Y:S01]  /*2380*/  ISETP.GE.AND P6, PT, R51, RZ, PT ;  /* 0x000000ff3300720c */ /* 0x000fe20003fc6270 */
[----:B------:R-:W-:Y:S02]  /*2390*/  IMAD.MOV R51, RZ, RZ, -R48 ;  /* 0x000000ffff337224 */ /* 0x000fe400078e0a30 */
[--C-:B------:R-:W-:Y:S01]  /*23a0*/  @!P4 IMAD.IADD R45, R45, 0x1, -R4.reuse ;  /* 0x000000012d2dc824 */ /* 0x100fe200078e0a04 */
[----:B------:R-:W-:Y:S01]  /*23b0*/  ISETP.GE.AND P4, PT, R54, RZ, PT ;  /* 0x000000ff3600720c */ /* 0x000fe20003f86270 */
[----:B------:R-:W-:Y:S01]  /*23c0*/  @!P3 IMAD.IADD R47, R47, 0x1, -R4 ;  /* 0x000000012f2fb824 */ /* 0x000fe200078e0a04 */
[----:B------:R-:W-:Y:S01]  /*23d0*/  ISETP.GE.AND P3, PT, R55, RZ, PT ;  /* 0x000000ff3700720c */ /* 0x000fe20003f66270 */
[----:B------:R-:W-:Y:S01]  /*23e0*/  IMAD R48, R4, R51, R50 ;  /* 0x0000003304307224 */ /* 0x000fe200078e0232 */
[----:B------:R-:W-:Y:S01]  /*23f0*/  LOP3.LUT R55, R8, 0xa4, RZ, 0xfc, !PT ;  /* 0x000000a408377812 */ /* 0x000fe200078efcff */
[----:B------:R-:W-:Y:S01]  /*2400*/  @!P2 IMAD.MOV R45, RZ, RZ, -R45 ;  /* 0x000000ffff2da224 */ /* 0x000fe200078e0a2d */
[C---:B------:R-:W-:Y:S01]  /*2410*/  ISETP.GT.U32.AND P2, PT, R4.reuse, R47, PT ;  /* 0x0000002f0400720c */ /* 0x040fe20003f44070 */
[----:B------:R-:W-:Y:S01]  /*2420*/  IMAD.HI.U32 R50, R3, R53, RZ ;  /* 0x0000003503327227 */ /* 0x000fe200078e00ff */
[----:B------:R-:W-:-:S02]  /*2430*/  ISETP.GT.U32.AND P1, PT, R4, R48, PT ;  /* 0x000000300400720c */ /* 0x000fc40003f24070 */
[----:B------:R-:W-:Y:S01]  /*2440*/  IABS R51, R55 ;  /* 0x0000003700337213 */ /* 0x000fe20000000000 */
[----:B------:R-:W-:Y:S01]  /*2450*/  IMAD.MOV R50, RZ, RZ, -R50 ;  /* 0x000000ffff327224 */ /* 0x000fe200078e0a32 */
[----:B------:R-:W-:Y:S01]  /*2460*/  IABS R54, R57 ;  /* 0x0000003900367213 */ /* 0x000fe20000000000 */
[----:B------:R-:W-:Y:S02]  /*2470*/  @!P5 IMAD.IADD R46, R46, 0x1, -R4 ;  /* 0x000000012e2ed824 */ /* 0x000fe400078e0a04 */
[C---:B------:R-:W-:Y:S02]  /*2480*/  IMAD R50, R4.reuse, R50, R53 ;  /* 0x0000003204327224 */ /* 0x040fe400078e0235 */
[----:B------:R-:W-:Y:S01]  /*2490*/  IMAD.HI.U32 R49, R3, R52, RZ ;  /* 0x0000003403317227 */ /* 0x000fe200078e00ff */
[----:B------:R-:W-:-:S03]  /*24a0*/  ISETP.GT.U32.AND P5, PT, R4, R46, PT ;  /* 0x0000002e0400720c */ /* 0x000fc60003fa4070 */
[--C-:B------:R-:W-:Y:S01]  /*24b0*/  @!P2 IMAD.IADD R47, R47, 0x1, -R4.reuse ;  /* 0x000000012f2fa824 */ /* 0x100fe200078e0a04 */
[----:B------:R-:W-:Y:S01]  /*24c0*/  ISETP.GT.U32.AND P2, PT, R4, R50, PT ;  /* 0x000000320400720c */ /* 0x000fe20003f44070 */
[----:B------:R-:W-:Y:S02]  /*24d0*/  IMAD.MOV R49, RZ, RZ, -R49 ;  /* 0x000000ffff317224 */ /* 0x000fe400078e0a31 */
[----:B------:R-:W-:Y:S02]  /*24e0*/  @!P1 IMAD.IADD R48, R48, 0x1, -R4 ;  /* 0x0000000130309824 */ /* 0x000fe400078e0a04 */
[C---:B------:R-:W-:Y:S02]  /*24f0*/  IMAD R49, R4.reuse, R49, R52 ;  /* 0x0000003104317224 */ /* 0x040fe400078e0234 */
[----:B------:R-:W-:Y:S01]  /*2500*/  IMAD.MOV.U32 R53, RZ, RZ, R51 ;  /* 0x000000ffff357224 */ /* 0x000fe200078e0033 */
[----:B------:R-:W-:Y:S01]  /*2510*/  ISETP.GT.U32.AND P1, PT, R4, R48, PT ;  /* 0x000000300400720c */ /* 0x000fe20003f24070 */
[----:B------:R-:W-:Y:S01]  /*2520*/  @!P5 IMAD.IADD R46, R46, 0x1, -R4 ;  /* 0x000000012e2ed824 */ /* 0x000fe200078e0a04 */
[----:B------:R-:W-:Y:S01]  /*2530*/  ISETP.GT.U32.AND P5, PT, R4, R49, PT ;  /* 0x000000310400720c */ /* 0x000fe20003fa4070 */
[----:B------:R-:W-:-:S04]  /*2540*/  IMAD.HI.U32 R51, R3, R53, RZ ;  /* 0x0000003503337227 */ /* 0x000fc800078e00ff */
[----:B------:R-:W-:Y:S02]  /*2550*/  @!P2 IMAD.IADD R50, R50, 0x1, -R4 ;  /* 0x000000013232a824 */ /* 0x000fe400078e0a04 */
[----:B------:R-:W-:Y:S02]  /*2560*/  IMAD.MOV R51, RZ, RZ, -R51 ;  /* 0x000000ffff337224 */ /* 0x000fe400078e0a33 */
[----:B------:R-:W-:Y:S01]  /*2570*/  @!P0 IMAD.MOV R46, RZ, RZ, -R46 ;  /* 0x000000ffff2e8224 */ /* 0x000fe200078e0a2e */
[----:B------:R-:W-:Y:S01]  /*2580*/  ISETP.GT.U32.AND P2, PT, R4, R50, PT ;  /* 0x000000320400720c */ /* 0x000fe20003f44070 */
[----:B------:R-:W-:Y:S01]  /*2590*/  @!P1 IMAD.IADD R48, R48, 0x1, -R4 ;  /* 0x0000000130309824 */ /* 0x000fe200078e0a04 */
[----:B------:R-:W-:Y:S01]  /*25a0*/  ISETP.GE.AND P0, PT, R56, RZ, PT ;  /* 0x000000ff3800720c */ /* 0x000fe20003f06270 */
[----:B------:R-:W-:Y:S01]  /*25b0*/  IMAD R51, R4, R51, R53 ;  /* 0x0000003304337224 */ /* 0x000fe200078e0235 */
[----:B------:R-:W-:Y:S01]  /*25c0*/  ISETP.GE.AND P1, PT, R57, RZ, PT ;  /* 0x000000ff3900720c */ /* 0x000fe20003f26270 */
[----:B------:R-:W-:Y:S01]  /*25d0*/  IMAD.HI.U32 R52, R3, R54, RZ ;  /* 0x0000003603347227 */ /* 0x000fe200078e00ff */
[----:B------:R-:W-:-:S03]  /*25e0*/  LOP3.LUT R56, R8, 0xb4, RZ, 0xfc, !PT ;  /* 0x000000b408387812 */ /* 0x000fc600078efcff */
[----:B------:R-:W-:Y:S01]  /*25f0*/  @!P5 IMAD.IADD R49, R49, 0x1, -R4 ;  /* 0x000000013131d824 */ /* 0x000fe200078e0a04 */
[----:B------:R-:W-:Y:S01]  /*2600*/  IABS R59, R56 ;  /* 0x00000038003b7213 */ /* 0x000fe20000000000 */
[----:B------:R-:W-:Y:S01]  /*2610*/  @!P6 IMAD.MOV R47, RZ, RZ, -R47 ;  /* 0x000000ffff2fe224 */ /* 0x000fe200078e0a2f */
[----:B------:R-:W-:Y:S01]  /*2620*/  ISETP.GE.AND P6, PT, R55, RZ, PT ;  /* 0x000000ff3700720c */ /* 0x000fe20003fc6270 */
[----:B------:R-:W-:Y:S01]  /*2630*/  @!P4 IMAD.MOV R48, RZ, RZ, -R48 ;  /* 0x000000ffff30c224 */ /* 0x000fe200078e0a30 */
[C---:B------:R-:W-:Y:S01]  /*2640*/  ISETP.GT.U32.AND P4, PT, R4.reuse, R51, PT ;  /* 0x000000330400720c */ /* 0x040fe20003f84070 */
[----:B------:R-:W-:Y:S01]  /*2650*/  IMAD.MOV R55, RZ, RZ, -R52 ;  /* 0x000000ffff377224 */ /* 0x000fe200078e0a34 */
[----:B------:R-:W-:Y:S01]  /*2660*/  ISETP.GT.U32.AND P5, PT, R4, R49, PT ;  /* 0x000000310400720c */ /* 0x000fe20003fa4070 */
[----:B------:R-:W-:Y:S01]  /*2670*/  @!P2 IMAD.IADD R50, R50, 0x1, -R4 ;  /* 0x000000013232a824 */ /* 0x000fe200078e0a04 */
[----:B------:R-:W-:Y:S01]  /*2680*/  LOP3.LUT R52, R8, 0xac, RZ, 0xfc, !PT ;  /* 0x000000ac08347812 */ /* 0x000fe200078efcff */
[----:B------:R-:W-:Y:S01]  /*2690*/  IMAD R53, R4, R55, R54 ;  /* 0x0000003704357224 */ /* 0x000fe200078e0236 */
[----:B------:R-:W-:Y:S01]  /*26a0*/  LOP3.LUT R54, R8, 0xb0, RZ, 0xfc, !PT ;  /* 0x000000b008367812 */ /* 0x000fe200078efcff */
[----:B------:R-:W-:Y:S01]  /*26b0*/  @!P0 IMAD.MOV R50, RZ, RZ, -R50 ;  /* 0x000000ffff328224 */ /* 0x000fe200078e0a32 */
[----:B------:R-:W-:-:S02]  /*26c0*/  IABS R55, R52 ;  /* 0x0000003400377213 */ /* 0x000fc40000000000 */
[----:B------:R-:W-:Y:S02]  /*26d0*/  ISETP.GT.U32.AND P0, PT, R4, R53, PT ;  /* 0x000000350400720c */ /* 0x000fe40003f04070 */
[----:B------:R-:W-:Y:S01]  /*26e0*/  IABS R57, R54 ;  /* 0x0000003600397213 */ /* 0x000fe20000000000 */
[--C-:B------:R-:W-:Y:S01]  /*26f0*/  @!P4 IMAD.IADD R51, R51, 0x1, -R4.reuse ;  /* 0x000000013333c824 */ /* 0x100fe200078e0a04 */
[----:B------:R-:W-:Y:S01]  /*2700*/  ISETP.GE.AND P2, PT, R56, RZ, PT ;  /* 0x000000ff3800720c */ /* 0x000fe20003f46270 */
[----:B------:R-:W-:Y:S01]  /*2710*/  @!P5 IMAD.IADD R49, R49, 0x1, -R4 ;  /* 0x000000013131d824 */ /* 0x000fe200078e0a04 */
[----:B------:R-:W-:Y:S01]  /*2720*/  ISETP.GE.AND P5, PT, R52, RZ, PT ;  /* 0x000000ff3400720c */ /* 0x000fe20003fa6270 */
[----:B------:R-:W-:Y:S01]  /*2730*/  IMAD.HI.U32 R52, R3, R55, RZ ;  /* 0x0000003703347227 */ /* 0x000fe200078e00ff */
[----:B------:R-:W-:-:S03]  /*2740*/  ISETP.GT.U32.AND P4, PT, R4, R51, PT ;  /* 0x000000330400720c */ /* 0x000fc60003f84070 */
[----:B------:R-:W-:Y:S01]  /*2750*/  @!P3 IMAD.MOV R49, RZ, RZ, -R49 ;  /* 0x000000ffff31b224 */ /* 0x000fe200078e0a31 */
[----:B------:R-:W-:Y:S01]  /*2760*/  ISETP.GE.AND P3, PT, R54, RZ, PT ;  /* 0x000000ff3600720c */ /* 0x000fe20003f66270 */
[----:B------:R-:W-:Y:S02]  /*2770*/  IMAD.MOV R54, RZ, RZ, -R52 ;  /* 0x000000ffff367224 */ /* 0x000fe400078e0a34 */
[----:B------:R-:W-:Y:S02]  /*2780*/  @!P0 IMAD.IADD R53, R53, 0x1, -R4 ;  /* 0x0000000135358824 */ /* 0x000fe400078e0a04 */
[----:B------:R-:W-:-:S03]  /*2790*/  IMAD.HI.U32 R52, R3, R57, RZ ;  /* 0x0000003903347227 */ /* 0x000fc600078e00ff */
[C---:B------:R-:W-:Y:S01]  /*27a0*/  ISETP.GT.U32.AND P0, PT, R4.reuse, R53, PT ;  /* 0x000000350400720c */ /* 0x040fe20003f04070 */
[----:B------:R-:W-:Y:S02]  /*27b0*/  IMAD R55, R4, R54, R55 ;  /* 0x0000003604377224 */ /* 0x000fe400078e0237 */
[----:B------:R-:W-:Y:S02]  /*27c0*/  IMAD.MOV R56, RZ, RZ, -R52 ;  /* 0x000000ffff387224 */ /* 0x000fe400078e0a34 */
[----:B------:R-:W-:-:S04]  /*27d0*/  IMAD.HI.U32 R52, R3, R59, RZ ;  /* 0x0000003b03347227 */ /* 0x000fc800078e00ff */
[----:B------:R-:W-:Y:S01]  /*27e0*/  @!P4 IMAD.IADD R51, R51, 0x1, -R4 ;  /* 0x000000013333c824 */ /* 0x000fe200078e0a04 */
[----:B------:R-:W-:Y:S01]  /*27f0*/  ISETP.GT.U32.AND P4, PT, R4, R55, PT ;  /* 0x000000370400720c */ /* 0x000fe20003f84070 */
[----:B------:R-:W-:-:S04]  /*2800*/  IMAD.HI.U32 R54, R3, R61, RZ ;  /* 0x0000003d03367227 */ /* 0x000fc800078e00ff */
[----:B------:R-:W-:Y:S02]  /*2810*/  IMAD.MOV R52, RZ, RZ, -R52 ;  /* 0x000000ffff347224 */ /* 0x000fe400078e0a34 */
[C---:B------:R-:W-:Y:S02]  /*2820*/  IMAD R57, R4.reuse, R56, R57 ;  /* 0x0000003804397224 */ /* 0x040fe400078e0239 */
[----:B------:R-:W-:Y:S02]  /*2830*/  IMAD.MOV R56, RZ, RZ, -R54 ;  /* 0x000000ffff387224 */ /* 0x000fe400078e0a36 */
[C---:B------:R-:W-:Y:S02]  /*2840*/  IMAD R59, R4.reuse, R52, R59 ;  /* 0x00000034043b7224 */ /* 0x040fe400078e023b */
[C---:B------:R-:W-:Y:S02]  /*2850*/  IMAD R61, R4.reuse, R56, R61 ;  /* 0x00000038043d7224 */ /* 0x040fe400078e023d */
[--C-:B------:R-:W-:Y:S01]  /*2860*/  @!P0 IMAD.IADD R53, R53, 0x1, -R4.reuse ;  /* 0x0000000135358824 */ /* 0x100fe200078e0a04 */
[C---:B------:R-:W-:Y:S01]  /*2870*/  ISETP.GT.U32.AND P0, PT, R4.reuse, R59, PT ;  /* 0x0000003b0400720c */ /* 0x040fe20003f04070 */
[----:B------:R-:W-:Y:S01]  /*2880*/  @!P4 IMAD.IADD R55, R55, 0x1, -R4 ;  /* 0x000000013737c824 */ /* 0x000fe200078e0a04 */
[----:B------:R-:W-:Y:S01]  /*2890*/  ISETP.GT.U32.AND P4, PT, R4, R61, PT ;  /* 0x0000003d0400720c */ /* 0x000fe20003f84070 */
[----:B------:R-:W-:-:S02]  /*28a0*/  IMAD.MOV.U32 R54, RZ, RZ, R51 ;  /* 0x000000ffff367224 */ /* 0x000fc400078e0033 */
[----:B------:R-:W-:-:S04]  /*28b0*/  IMAD.HI.U32 R51, R3, R63, RZ ;  /* 0x0000003f03337227 */ /* 0x000fc800078e00ff */
[----:B------:R-:W-:Y:S02]  /*28c0*/  IMAD.MOV R51, RZ, RZ, -R51 ;  /* 0x000000ffff337224 */ /* 0x000fe400078e0a33 */
[----:B------:R-:W-:Y:S01]  /*28d0*/  @!P6 IMAD.MOV R54, RZ, RZ, -R54 ;  /* 0x000000ffff36e224 */ /* 0x000fe200078e0a36 */
[C---:B------:R-:W-:Y:S01]  /*28e0*/  ISETP.GT.U32.AND P6, PT, R4.reuse, R57, PT ;  /* 0x000000390400720c */ /* 0x040fe20003fc4070 */
[--C-:B------:R-:W-:Y:S02]  /*28f0*/  @!P0 IMAD.IADD R59, R59, 0x1, -R4.reuse ;  /* 0x000000013b3b8824 */ /* 0x100fe400078e0a04 */
[----:B------:R-:W-:Y:S02]  /*2900*/  @!P4 IMAD.IADD R61, R61, 0x1, -R4 ;  /* 0x000000013d3dc824 */ /* 0x000fe400078e0a04 */
[C---:B------:R-:W-:Y:S01]  /*2910*/  IMAD R63, R4.reuse, R51, R63 ;  /* 0x00000033043f7224 */ /* 0x040fe200078e023f */
[----:B------:R-:W-:Y:S01]  /*2920*/  ISETP.GT.U32.AND P4, PT, R4, R59, PT ;  /* 0x0000003b0400720c */ /* 0x000fe20003f84070 */
[----:B------:R-:W-:-:S04]  /*2930*/  IMAD.HI.U32 R51, R3, R58, RZ ;  /* 0x0000003a03337227 */ /* 0x000fc800078e00ff */
[----:B------:R-:W-:Y:S02]  /*2940*/  IMAD.MOV R51, RZ, RZ, -R51 ;  /* 0x000000ffff337224 */ /* 0x000fe400078e0a33 */
[----:B------:R-:W-:Y:S02]  /*2950*/  IMAD.MOV.U32 R56, RZ, RZ, R53 ;  /* 0x000000ffff387224 */ /* 0x000fe400078e0035 */
[----:B------:R-:W-:Y:S01]  /*2960*/  IMAD R53, R4, R51, R58 ;  /* 0x0000003304357224 */ /* 0x000fe200078e023a */
[----:B------:R-:W-:Y:S01]  /*2970*/  LOP3.LUT R58, R8, 0xcc, RZ, 0xfc, !PT ;  /* 0x000000cc083a7812 */ /* 0x000fe200078efcff */
[--C-:B------:R-:W-:Y:S01]  /*2980*/  @!P6 IMAD.IADD R57, R57, 0x1, -R4.reuse ;  /* 0x000000013939e824 */ /* 0x100fe200078e0a04 */
[C---:B------:R-:W-:Y:S01]  /*2990*/  ISETP.GT.U32.AND P6, PT, R4.reuse, R55, PT ;  /* 0x000000370400720c */ /* 0x040fe20003fc4070 */
[----:B------:R-:W-:Y:S01]  /*29a0*/  @!P4 IMAD.IADD R59, R59, 0x1, -R4 ;  /* 0x000000013b3bc824 */ /* 0x000fe200078e0a04 */
[C---:B------:R-:W-:Y:S01]  /*29b0*/  ISETP.GT.U32.AND P4, PT, R4.reuse, R53, PT ;  /* 0x000000350400720c */ /* 0x040fe20003f84070 */
[----:B------:R-:W-:Y:S01]  /*29c0*/  IMAD.HI.U32 R51, R3, R67, RZ ;  /* 0x0000004303337227 */ /* 0x000fe200078e00ff */
[----:B------:R-:W-:-:S02]  /*29d0*/  ISETP.GT.U32.AND P0, PT, R4, R57, PT ;  /* 0x000000390400720c */ /* 0x000fc40003f04070 */
[----:B------:R-:W-:Y:S01]  /*29e0*/  IABS R69, R58 ;  /* 0x0000003a00457213 */ /* 0x000fe20000000000 */
[----:B------:R-:W-:Y:S01]  /*29f0*/  @!P1 IMAD.MOV R56, RZ, RZ, -R56 ;  /* 0x000000ffff389224 */ /* 0x000fe200078e0a38 */
[----:B------:R-:W-:Y:S01]  /*2a00*/  ISETP.GT.U32.AND P1, PT, R4, R61, PT ;  /* 0x0000003d0400720c */ /* 0x000fe20003f24070 */
[----:B------:R-:W-:-:S04]  /*2a10*/  IMAD.HI.U32 R52, R3, R65, RZ ;  /* 0x0000004103347227 */ /* 0x000fc800078e00ff */
[----:B------:R-:W-:Y:S02]  /*2a20*/  IMAD.MOV R51, RZ, RZ, -R51 ;  /* 0x000000ffff337224 */ /* 0x000fe400078e0a33 */
[----:B------:R-:W-:Y:S02]  /*2a30*/  IMAD.MOV R52, RZ, RZ, -R52 ;  /* 0x000000ffff347224 */ /* 0x000fe400078e0a34 */
[C---:B------:R-:W-:Y:S02]  /*2a40*/  IMAD R67, R4.reuse, R51, R67 ;  /* 0x0000003304437224 */ /* 0x040fe400078e0243 */
[--C-:B------:R-:W-:Y:S01]  /*2a50*/  @!P6 IMAD.IADD R55, R55, 0x1, -R4.reuse ;  /* 0x000000013737e824 */ /* 0x100fe200078e0a04 */
[C---:B------:R-:W-:Y:S01]  /*2a60*/  ISETP.GT.U32.AND P6, PT, R4.reuse, R63, PT ;  /* 0x0000003f0400720c */ /* 0x040fe20003fc4070 */
[C---:B------:R-:W-:Y:S02]  /*2a70*/  IMAD R65, R4.reuse, R52, R65 ;  /* 0x0000003404417224 */ /* 0x040fe400078e0241 */
[--C-:B------:R-:W-:Y:S01]  /*2a80*/  @!P4 IMAD.IADD R53, R53, 0x1, -R4.reuse ;  /* 0x000000013535c824 */ /* 0x100fe200078e0a04 */
[C---:B------:R-:W-:Y:S01]  /*2a90*/  ISETP.GT.U32.AND P4, PT, R4.reuse, R67, PT ;  /* 0x000000430400720c */ /* 0x040fe20003f84070 */
[----:B------:R-:W-:Y:S01]  /*2aa0*/  @!P1 IMAD.IADD R61, R61, 0x1, -R4 ;  /* 0x000000013d3d9824 */ /* 0x000fe200078e0a04 */
[----:B------:R-:W-:Y:S01]  /*2ab0*/  ISETP.GT.U32.AND P1, PT, R4, R65, PT ;  /* 0x000000410400720c */ /* 0x000fe20003f24070 */
[----:B------:R-:W-:-:S02]  /*2ac0*/  @!P2 IMAD.MOV R59, RZ, RZ, -R59 ;  /* 0x000000ffff3ba224 */ /* 0x000fc400078e0a3b */
[----:B------:R-:W-:Y:S01]  /*2ad0*/  @!P0 IMAD.IADD R57, R57, 0x1, -R4 ;  /* 0x0000000139398824 */ /* 0x000fe200078e0a04 */
[----:B------:R-:W-:Y:S01]  /*2ae0*/  ISETP.GE.AND P0, PT, R60, RZ, PT ;  /* 0x000000ff3c00720c */ /* 0x000fe20003f06270 */
[----:B------:R-:W-:-:S04]  /*2af0*/  IMAD.HI.U32 R51, R3, R69, RZ ;  /* 0x0000004503337227 */ /* 0x000fc800078e00ff */
[--C-:B------:R-:W-:Y:S01]  /*2b00*/  @!P6 IMAD.IADD R63, R63, 0x1, -R4.reuse ;  /* 0x000000013f3fe824 */ /* 0x100fe200078e0a04 */
[----:B------:R-:W-:Y:S01]  /*2b10*/  ISETP.GE.AND P6, PT, R62, RZ, PT ;  /* 0x000000ff3e00720c */ /* 0x000fe20003fc6270 */
[--C-:B------:R-:W-:Y:S01]  /*2b20*/  @!P4 IMAD.IADD R67, R67, 0x1, -R4.reuse ;  /* 0x000000014343c824 */ /* 0x100fe200078e0a04 */
[----:B------:R-:W-:Y:S01]  /*2b30*/  ISETP.GE.AND P4, PT, R64, RZ, PT ;  /* 0x000000ff4000720c */ /* 0x000fe20003f86270 */
[----:B------:R-:W-:Y:S01]  /*2b40*/  @!P1 IMAD.IADD R65, R65, 0x1, -R4 ;  /* 0x0000000141419824 */ /* 0x000fe200078e0a04 */
[C---:B------:R-:W-:Y:S01]  /*2b50*/  ISETP.GT.U32.AND P1, PT, R4.reuse, R63, PT ;  /* 0x0000003f0400720c */ /* 0x040fe20003f24070 */
[----:B------:R-:W-:Y:S01]  /*2b60*/  IMAD.HI.U32 R52, R3, R71, RZ ;  /* 0x0000004703347227 */ /* 0x000fe200078e00ff */
[----:B------:R-:W-:-:S03]  /*2b70*/  ISETP.GT.U32.AND P2, PT, R4, R67, PT ;  /* 0x000000430400720c */ /* 0x000fc60003f44070 */
[----:B------:R-:W-:Y:S01]  /*2b80*/  @!P3 IMAD.MOV R57, RZ, RZ, -R57 ;  /* 0x000000ffff39b224 */ /* 0x000fe200078e0a39 */
[C---:B------:R-:W-:Y:S01]  /*2b90*/  ISETP.GT.U32.AND P3, PT, R4.reuse, R65, PT ;  /* 0x000000410400720c */ /* 0x040fe20003f64070 */
[----:B------:R-:W-:Y:S02]  /*2ba0*/  IMAD.MOV R51, RZ, RZ, -R51 ;  /* 0x000000ffff337224 */ /* 0x000fe400078e0a33 */
[----:B------:R-:W-:Y:S02]  /*2bb0*/  IMAD.MOV R52, RZ, RZ, -R52 ;  /* 0x000000ffff347224 */ /* 0x000fe400078e0a34 */
[C---:B------:R-:W-:Y:S02]  /*2bc0*/  IMAD R69, R4.reuse, R51, R69 ;  /* 0x0000003304457224 */ /* 0x040fe400078e0245 */
[----:B------:R-:W-:Y:S01]  /*2bd0*/  IMAD R71, R4, R52, R71 ;  /* 0x0000003404477224 */ /* 0x000fe200078e0247 */
[----:B------:R-:W-:Y:S01]  /*2be0*/  LOP3.LUT R52, R0, 0x3f, RZ, 0xc0, !PT ;  /* 0x0000003f00347812 */ /* 0x000fe200078ec0ff */
[--C-:B------:R-:W-:Y:S01]  /*2bf0*/  @!P1 IMAD.IADD R63, R63, 0x1, -R4.reuse ;  /* 0x000000013f3f9824 */ /* 0x100fe200078e0a04 */
[C---:B------:R-:W-:Y:S01]  /*2c00*/  ISETP.GT.U32.AND P1, PT, R4.reuse, R69, PT ;  /* 0x000000450400720c */ /* 0x040fe20003f24070 */
[----:B------:R-:W-:Y:S01]  /*2c10*/  @!P2 IMAD.IADD R67, R67, 0x1, -R4 ;  /* 0x000000014343a824 */ /* 0x000fe200078e0a04 */
[----:B------:R-:W-:Y:S01]  /*2c20*/  ISETP.GT.U32.AND P2, PT, R4, R71, PT ;  /* 0x000000470400720c */ /* 0x000fe20003f44070 */
[----:B------:R-:W-:-:S04]  /*2c30*/  IMAD.HI.U32 R51, R3, R73, RZ ;  /* 0x0000004903337227 */ /* 0x000fc800078e00ff */
[--C-:B------:R-:W-:Y:S01]  /*2c40*/  @!P3 IMAD.IADD R65, R65, 0x1, -R4.reuse ;  /* 0x000000014141b824 */ /* 0x100fe200078e0a04 */
[----:B------:R-:W-:Y:S01]  /*2c50*/  ISETP.GE.AND P3, PT, R68, RZ, PT ;  /* 0x000000ff4400720c */ /* 0x000fe20003f66270 */
[----:B------:R-:W-:Y:S01]  /*2c60*/  IMAD.MOV R51, RZ, RZ, -R51 ;  /* 0x000000ffff337224 */ /* 0x000fe200078e0a33 */
[----:B------:R-:W-:Y:S01]  /*2c70*/  LOP3.LUT R68, R8, 0xd8, RZ, 0xfc, !PT ;  /* 0x000000d808447812 */ /* 0x000fe200078efcff */
[----:B------:R-:W-:Y:S01]  /*2c80*/  @!P5 IMAD.MOV R55, RZ, RZ, -R55 ;  /* 0x000000ffff37d224 */ /* 0x000fe200078e0a37 */
[C---:B------:R-:W-:Y:S01]  /*2c90*/  ISETP.GT.U32.AND P5, PT, R4.reuse, R53, PT ;  /* 0x000000350400720c */ /* 0x040fe20003fa4070 */
[----:B------:R-:W-:Y:S01]  /*2ca0*/  IMAD R73, R4, R51, R73 ;  /* 0x0000003304497224 */ /* 0x000fe200078e0249 */
[----:B------:R-:W-:Y:S01]  /*2cb0*/  IABS R64, R68 ;  /* 0x0000004400407213 */ /* 0x000fe20000000000 */
[--C-:B------:R-:W-:Y:S01]  /*2cc0*/  @!P1 IMAD.IADD R69, R69, 0x1, -R4.reuse ;  /* 0x0000000145459824 */ /* 0x100fe200078e0a04 */
[----:B------:R-:W-:Y:S01]  /*2cd0*/  LOP3.LUT R51, R0, 0x40, RZ, 0xc0, !PT ;  /* 0x0000004000337812 */ /* 0x000fe200078ec0ff */
[----:B------:R-:W-:Y:S01]  /*2ce0*/  @!P2 IMAD.IADD R71, R71, 0x1, -R4 ;  /* 0x000000014747a824 */ /* 0x000fe200078e0a04 */
[----:B------:R-:W-:Y:S01]  /*2cf0*/  ISETP.GE.AND P1, PT, R58, RZ, PT ;  /* 0x000000ff3a00720c */ /* 0x000fe20003f26270 */
[----:B------:R-:W-:Y:S01]  /*2d00*/  IMAD.HI.U32 R58, R3, R64, RZ ;  /* 0x00000040033a7227 */ /* 0x000fe200078e00ff */
[----:B------:R-:W-:-:S02]  /*2d10*/  ISETP.GT.U32.AND P2, PT, R4, R73, PT ;  /* 0x000000490400720c */ /* 0x000fc40003f44070 */
[----:B------:R-:W-:Y:S01]  /*2d20*/  SHF.R.U32.HI R51, RZ, 0x4, R51 ;  /* 0x00000004ff337819 */ /* 0x000fe20000011633 */
[----:B------:R-:W-:Y:S02]  /*2d30*/  IMAD.MOV R75, RZ, RZ, -R58 ;  /* 0x000000ffff4b7224 */ /* 0x000fe400078e0a3a */
[----:B------:R-:W-:Y:S01]  /*2d40*/  @!P5 IMAD.IADD R53, R53, 0x1, -R4 ;  /* 0x000000013535d824 */ /* 0x000fe200078e0a04 */
[----:B------:R-:W-:Y:S01]  /*2d50*/  ISETP.GE.AND P5, PT, R66, RZ, PT ;  /* 0x000000ff4200720c */ /* 0x000fe20003fa6270 */
[----:B------:R-:W-:Y:S01]  /*2d60*/  IMAD R62, R52, 0x80, R51 ;  /* 0x00000080343e7824 */ /* 0x000fe200078e0233 */
[----:B------:R-:W-:Y:S01]  /*2d70*/  IABS R66, R74 ;  /* 0x0000004a00427213 */ /* 0x000fe20000000000 */
[----:B------:R-:W-:Y:S01]  /*2d80*/  IMAD R51, R4, R75, R64 ;  /* 0x0000004b04337224 */ /* 0x000fe200078e0240 */
[----:B------:R-:W-:Y:S01]  /*2d90*/  LOP3.LUT R64, R8, 0xf8, RZ, 0xfc, !PT ;  /* 0x000000f808407812 */ /* 0x000fe200078efcff */
[----:B------:R-:W-:-:S03]  /*2da0*/  IMAD.HI.U32 R60, R3, R77, RZ ;  /* 0x0000004d033c7227 */ /* 0x000fc600078e00ff */
[----:B------:R-:W-:Y:S01]  /*2db0*/  IABS R89, R64 ;  /* 0x0000004000597213 */ /* 0x000fe20000000000 */
[----:B------:R-:W-:Y:S01]  /*2dc0*/  @!P2 IMAD.IADD R73, R73, 0x1, -R4 ;  /* 0x000000014949a824 */ /* 0x000fe200078e0a04 */
[----:B------:R-:W-:Y:S01]  /*2dd0*/  ISETP.GT.U32.AND P2, PT, R4, R51, PT ;  /* 0x000000330400720c */ /* 0x000fe20003f44070 */
[----:B------:R-:W-:-:S04]  /*2de0*/  IMAD.HI.U32 R58, R3, R66, RZ ;  /* 0x00000042033a7227 */ /* 0x000fc800078e00ff */
[----:B------:R-:W-:Y:S02]  /*2df0*/  IMAD.MOV R75, RZ, RZ, -R58 ;  /* 0x000000ffff4b7224 */ /* 0x000fe400078e0a3a */
[----:B------:R-:W-:Y:S02]  /*2e00*/  IMAD.MOV R60, RZ, RZ, -R60 ;  /* 0x000000ffff3c7224 */ /* 0x000fe400078e0a3c */
[----:B------:R-:W-:Y:S01]  /*2e10*/  IMAD R75, R4, R75, R66 ;  /* 0x0000004b044b7224 */ /* 0x000fe200078e0242 */
[----:B------:R-:W-:Y:S01]  /*2e20*/  LOP3.LUT R66, R8, 0xe8, RZ, 0xfc, !PT ;  /* 0x000000e808427812 */ /* 0x000fe200078efcff */
[C---:B------:R-:W-:Y:S02]  /*2e30*/  IMAD R77, R4.reuse, R60, R77 ;  /* 0x0000003c044d7224 */ /* 0x040fe400078e024d */
[----:B------:R-:W-:Y:S01]  /*2e40*/  @!P2 IMAD.IADD R51, R51, 0x1, -R4 ;  /* 0x000000013333a824 */ /* 0x000fe200078e0a04 */
[----:B------:R-:W-:Y:S01]  /*2e50*/  ISETP.GT.U32.AND P2, PT, R4, R75, PT ;  /* 0x0000004b0400720c */ /* 0x000fe20003f44070 */
[----:B------:R-:W-:Y:S01]  /*2e60*/  IMAD.HI.U32 R58, R3, R85, RZ ;  /* 0x00000055033a7227 */ /* 0x000fe200078e00ff */
[----:B------:R-:W-:-:S03]  /*2e70*/  IABS R81, R66 ;  /* 0x0000004200517213 */ /* 0x000fc60000000000 */
[----:B------:R-:W-:Y:S02]  /*2e80*/  IMAD.MOV R58, RZ, RZ, -R58 ;  /* 0x000000ffff3a7224 */ /* 0x000fe400078e0a3a */
[----:B------:R-:W-:Y:S02]  /*2e90*/  IMAD R156, R9, 0x40, R52 ;  /* 0x00000040099c7824 */ /* 0x000fe400078e0234 */
[----:B------:R-:W-:-:S03]  /*2ea0*/  IMAD.HI.U32 R9, R3, R79, RZ ;  /* 0x0000004f03097227 */ /* 0x000fc600078e00ff */
[----:B------:R-:W-:Y:S01]  /*2eb0*/  IABS R8, R156 ;  /* 0x0000009c00087213 */ /* 0x000fe20000000000 */
[----:B------:R-:W-:Y:S01]  /*2ec0*/  @!P2 IMAD.IADD R75, R75, 0x1, -R4 ;  /* 0x000000014b4ba824 */ /* 0x000fe200078e0a04 */
[C---:B------:R-:W-:Y:S01]  /*2ed0*/  ISETP.GT.U32.AND P2, PT, R4.reuse, R77, PT ;  /* 0x0000004d0400720c */ /* 0x040fe20003f44070 */
[----:B------:R-:W-:Y:S01]  /*2ee0*/  IMAD R85, R4, R58, R85 ;  /* 0x0000003a04557224 */ /* 0x000fe200078e0255 */
[----:B------:R-:W-:Y:S01]  /*2ef0*/  STL [R1+0x13c], R156 ;  /* 0x00013c9c01007387 */ /* 0x000fe20000100800 */
[----:B------:R-:W-:Y:S02]  /*2f00*/  IMAD.MOV.U32 R58, RZ, RZ, R53 ;  /* 0x000000ffff3a7224 */ /* 0x000fe400078e0035 */
[----:B------:R-:W-:Y:S02]  /*2f10*/  IMAD.MOV R52, RZ, RZ, -R9 ;  /* 0x000000ffff347224 */ /* 0x000fe400078e0a09 */
[----:B------:R-:W-:-:S04]  /*2f20*/  IMAD.HI.U32 R9, R3, R81, RZ ;  /* 0x0000005103097227 */ /* 0x000fc800078e00ff */
[----:B------:R-:W-:Y:S01]  /*2f30*/  @!P0 IMAD.MOV R61, RZ, RZ, -R61 ;  /* 0x000000ffff3d8224 */ /* 0x000fe200078e0a3d */
[C---:B------:R-:W-:Y:S01]  /*2f40*/  ISETP.GT.U32.AND P0, PT, R4.reuse, R69, PT ;  /* 0x000000450400720c */ /* 0x040fe20003f04070 */
[----:B------:R-:W-:Y:S01]  /*2f50*/  @!P2 IMAD.IADD R77, R77, 0x1, -R4 ;  /* 0x000000014d4da824 */ /* 0x000fe200078e0a04 */
[C---:B------:R-:W-:Y:S01]  /*2f60*/  ISETP.GT.U32.AND P2, PT, R4.reuse, R71, PT ;  /* 0x000000470400720c */ /* 0x040fe20003f44070 */
[----:B------:R-:W-:Y:S01]  /*2f70*/  @!P6 IMAD.MOV R63, RZ, RZ, -R63 ;  /* 0x000000ffff3fe224 */ /* 0x000fe200078e0a3f */
[C---:B------:R-:W-:Y:S01]  /*2f80*/  ISETP.GT.U32.AND P6, PT, R4.reuse, R75, PT ;  /* 0x0000004b0400720c */ /* 0x040fe20003fc4070 */
[----:B------:R-:W-:Y:S01]  /*2f90*/  @!P4 IMAD.MOV R58, RZ, RZ, -R58 ;  /* 0x000000ffff3ac224 */ /* 0x000fe200078e0a3a */
[C---:B------:R-:W-:Y:S01]  /*2fa0*/  ISETP.GT.U32.AND P4, PT, R4.reuse, R73, PT ;  /* 0x000000490400720c */ /* 0x040fe20003f84070 */
[----:B------:R-:W-:Y:S01]  /*2fb0*/  @!P5 IMAD.MOV R65, RZ, RZ, -R65 ;  /* 0x000000ffff41d224 */ /* 0x000fe200078e0a41 */
[C---:B------:R-:W-:Y:S01]  /*2fc0*/  ISETP.GT.U32.AND P5, PT, R4.reuse, R51, PT ;  /* 0x000000330400720c */ /* 0x040fe20003fa4070 */
[----:B------:R-:W-:-:S02]  /*2fd0*/  IMAD R79, R4, R52, R79 ;  /* 0x00000034044f7224 */ /* 0x000fc400078e024f */
[----:B------:R-:W-:-:S04]  /*2fe0*/  IMAD.HI.U32 R52, R3, R83, RZ ;  /* 0x0000005303347227 */ /* 0x000fc800078e00ff */
[----:B------:R-:W-:-:S04]  /*2ff0*/  IMAD.HI.U32 R60, R3, R87, RZ ;  /* 0x00000057033c7227 */ /* 0x000fc800078e00ff */
[----:B------:R-:W-:Y:S02]  /*3000*/  IMAD.MOV R9, RZ, RZ, -R9 ;  /* 0x000000ffff097224 */ /* 0x000fe400078e0a09 */
[----:B------:R-:W-:Y:S02]  /*3010*/  IMAD.MOV R52, RZ, RZ, -R52 ;  /* 0x000000ffff347224 */ /* 0x000fe400078e0a34 */
[----:B------:R-:W-:Y:S02]  /*3020*/  IMAD.MOV R60, RZ, RZ, -R60 ;  /* 0x000000ffff3c7224 */ /* 0x000fe400078e0a3c */
[C---:B------:R-:W-:Y:S02]  /*3030*/  IMAD R81, R4.reuse, R9, R81 ;  /* 0x0000000904517224 */ /* 0x040fe400078e0251 */
[C---:B------:R-:W-:Y:S02]  /*3040*/  IMAD R83, R4.reuse, R52, R83 ;  /* 0x0000003404537224 */ /* 0x040fe400078e0253 */
[----:B------:R-:W-:-:S02]  /*3050*/  IMAD R87, R4, R60, R87 ;  /* 0x0000003c04577224 */ /* 0x000fc400078e0257 */
[----:B------:R-:W-:Y:S01]  /*3060*/  @!P2 IMAD.IADD R71, R71, 0x1, -R4 ;  /* 0x000000014747a824 */ /* 0x000fe200078e0a04 */
[----:B------:R-:W-:Y:S01]  /*3070*/  ISETP.GT.U32.AND P2, PT, R4, R81, PT ;  /* 0x000000510400720c */ /* 0x000fe20003f44070 */
[----:B------:R-:W-:-:S04]  /*3080*/  IMAD.HI.U32 R3, R3, R89, RZ ;  /* 0x0000005903037227 */ /* 0x000fc800078e00ff */
[----:B------:R-:W-:Y:S01]  /*3090*/  @!P3 IMAD.MOV R67, RZ, RZ, -R67 ;  /* 0x000000ffff43b224 */ /* 0x000fe200078e0a43 */
[C---:B------:R-:W-:Y:S01]  /*30a0*/  ISETP.GT.U32.AND P3, PT, R4.reuse, R77, PT ;  /* 0x0000004d0400720c */ /* 0x040fe20003f64070 */
[--C-:B------:R-:W-:Y:S01]  /*30b0*/  @!P0 IMAD.IADD R69, R69, 0x1, -R4.reuse ;  /* 0x0000000145458824 */ /* 0x100fe200078e0a04 */
[C---:B------:R-:W-:Y:S01]  /*30c0*/  ISETP.GT.U32.AND P0, PT, R4.reuse, R79, PT ;  /* 0x0000004f0400720c */ /* 0x040fe20003f04070 */
[--C-:B------:R-:W-:Y:S01]  /*30d0*/  @!P4 IMAD.IADD R73, R73, 0x1, -R4.reuse ;  /* 0x000000014949c824 */ /* 0x100fe200078e0a04 */
[C---:B------:R-:W-:Y:S01]  /*30e0*/  ISETP.GT.U32.AND P4, PT, R4.reuse, R83, PT ;  /* 0x000000530400720c */ /* 0x040fe20003f84070 */
[--C-:B------:R-:W-:Y:S01]  /*30f0*/  @!P5 IMAD.IADD R51, R51, 0x1, -R4.reuse ;  /* 0x000000013333d824 */ /* 0x100fe200078e0a04 */
[C---:B------:R-:W-:Y:S01]  /*3100*/  ISETP.GT.U32.AND P5, PT, R4.reuse, R85, PT ;  /* 0x000000550400720c */ /* 0x040fe20003fa4070 */
[----:B------:R-:W-:Y:S01]  /*3110*/  @!P6 IMAD.IADD R75, R75, 0x1, -R4 ;  /* 0x000000014b4be824 */ /* 0x000fe200078e0a04 */
[----:B------:R-:W-:Y:S01]  /*3120*/  ISETP.GT.U32.AND P6, PT, R4, R87, PT ;  /* 0x000000570400720c */ /* 0x000fe20003fc4070 */
[----:B------:R-:W-:-:S02]  /*3130*/  IMAD.MOV R3, RZ, RZ, -R3 ;  /* 0x000000ffff037224 */ /* 0x000fc400078e0a03 */
[----:B------:R-:W-:Y:S02]  /*3140*/  @!P2 IMAD.IADD R81, R81, 0x1, -R4 ;  /* 0x000000015151a824 */ /* 0x000fe400078e0a04 */
[----:B------:R-:W-:Y:S02]  /*3150*/  IMAD R89, R4, R3, R89 ;  /* 0x0000000304597224 */ /* 0x000fe400078e0259 */
[----:B------:R-:W-:-:S03]  /*3160*/  IMAD.HI.U32 R7, R7, R8, RZ ;  /* 0x0000000807077227 */ /* 0x000fc600078e00ff */
[----:B------:R-:W-:Y:S01]  /*3170*/  ISETP.GT.U32.AND P2, PT, R4, R89, PT ;  /* 0x000000590400720c */ /* 0x000fe20003f44070 */
[--C-:B------:R-:W-:Y:S01]  /*3180*/  @!P3 IMAD.IADD R77, R77, 0x1, -R4.reuse ;  /* 0x000000014d4db824 */ /* 0x100fe200078e0a04 */
[----:B------:R-:W-:Y:S01]  /*3190*/  ISETP.GE.AND P3, PT, R70, RZ, PT ;  /* 0x000000ff4600720c */ /* 0x000fe20003f66270 */
[--C-:B------:R-:W-:Y:S01]  /*31a0*/  @!P0 IMAD.IADD R79, R79, 0x1, -R4.reuse ;  /* 0x000000014f4f8824 */ /* 0x100fe200078e0a04 */
[----:B------:R-:W-:Y:S01]  /*31b0*/  ISETP.GE.AND P0, PT, R72, RZ, PT ;  /* 0x000000ff4800720c */ /* 0x000fe20003f06270 */
[--C-:B------:R-:W-:Y:S01]  /*31c0*/  @!P4 IMAD.IADD R83, R83, 0x1, -R4.reuse ;  /* 0x000000015353c824 */ /* 0x100fe200078e0a04 */
[----:B------:R-:W-:Y:S01]  /*31d0*/  ISETP.GE.AND P4, PT, R68, RZ, PT ;  /* 0x000000ff4400720c */ /* 0x000fe20003f86270 */
[--C-:B------:R-:W-:Y:S01]  /*31e0*/  @!P5 IMAD.IADD R85, R85, 0x1, -R4.reuse ;  /* 0x000000015555d824 */ /* 0x100fe200078e0a04 */
[----:B------:R-:W-:Y:S01]  /*31f0*/  ISETP.GE.AND P5, PT, R74, RZ, PT ;  /* 0x000000ff4a00720c */ /* 0x000fe20003fa6270 */
[----:B------:R-:W-:Y:S01]  /*3200*/  @!P6 IMAD.IADD R87, R87, 0x1, -R4 ;  /* 0x000000015757e824 */ /* 0x000fe200078e0a04 */
[----:B------:R-:W-:Y:S01]  /*3210*/  ISETP.GE.AND P6, PT, R76, RZ, PT ;  /* 0x000000ff4c00720c */ /* 0x000fe20003fc6270 */
[----:B------:R-:W-:-:S02]  /*3220*/  IMAD.MOV R7, RZ, RZ, -R7 ;  /* 0x000000ffff077224 */ /* 0x000fc400078e0a07 */
[----:B------:R-:W-:Y:S02]  /*3230*/  @!P1 IMAD.MOV R69, RZ, RZ, -R69 ;  /* 0x000000ffff459224 */ /* 0x000fe400078e0a45 */
[----:B------:R-:W-:Y:S02]  /*3240*/  IMAD R53, R5, R7, R8 ;  /* 0x0000000705357224 */ /* 0x000fe400078e0208 */
[----:B------:R-:W-:Y:S01]  /*3250*/  @!P2 IMAD.IADD R89, R89, 0x1, -R4 ;  /* 0x000000015959a824 */ /* 0x000fe200078e0a04 */
[C---:B------:R-:W-:Y:S01]  /*3260*/  ISETP.GT.U32.AND P2, PT, R4.reuse, R79, PT ;  /* 0x0000004f0400720c */ /* 0x040fe20003f44070 */
[----:B------:R-:W-:Y:S01]  /*3270*/  IMAD.MOV.U32 R60, RZ, RZ, R51 ;  /* 0x000000ffff3c7224 */ /* 0x000fe200078e0033 */
[----:B------:R-:W-:Y:S01]  /*3280*/  ISETP.GT.U32.AND P1, PT, R5, R53, PT ;  /* 0x000000350500720c */ /* 0x000fe20003f24070 */
[----:B------:R-:W-:Y:S01]  /*3290*/  @!P3 IMAD.MOV R71, RZ, RZ, -R71 ;  /* 0x000000ffff47b224 */ /* 0x000fe200078e0a47 */
[C---:B------:R-:W-:Y:S01]  /*32a0*/  ISETP.GT.U32.AND P3, PT, R4.reuse, R83, PT ;  /* 0x000000530400720c */ /* 0x040fe20003f64070 */
[----:B------:R-:W-:Y:S01]  /*32b0*/  @!P0 IMAD.MOV R73, RZ, RZ, -R73 ;  /* 0x000000ffff498224 */ /* 0x000fe200078e0a49 */
[C---:B------:R-:W-:Y:S01]  /*32c0*/  ISETP.GT.U32.AND P0, PT, R4.reuse, R81, PT ;  /* 0x000000510400720c */ /* 0x040fe20003f04070 */
[----:B------:R-:W-:Y:S01]  /*32d0*/  @!P4 IMAD.MOV R60, RZ, RZ, -R60 ;  /* 0x000000ffff3cc224 */ /* 0x000fe200078e0a3c */
[C---:B------:R-:W-:Y:S01]  /*32e0*/  ISETP.GT.U32.AND P4, PT, R4.reuse, R85, PT ;  /* 0x000000550400720c */ /* 0x040fe20003f84070 */
[----:B------:R-:W-:Y:S01]  /*32f0*/  @!P5 IMAD.MOV R75, RZ, RZ, -R75 ;  /* 0x000000ffff4bd224 */ /* 0x000fe200078e0a4b */
[C---:B------:R-:W-:Y:S01]  /*3300*/  ISETP.GT.U32.AND P5, PT, R4.reuse, R87, PT ;  /* 0x000000570400720c */ /* 0x040fe20003fa4070 */
[----:B------:R-:W-:Y:S01]  /*3310*/  @!P6 IMAD.MOV R77, RZ, RZ, -R77 ;  /* 0x000000ffff4de224 */ /* 0x000fe200078e0a4d */
[----:B------:R-:W-:Y:S01]  /*3320*/  ISETP.GT.U32.AND P6, PT, R4, R89, PT ;  /* 0x000000590400720c */ /* 0x000fe20003fc4070 */
[----:B------:R-:W1:Y:S01]  /*3330*/  LDC.64 R8, c[0x0][0x238] ;  /* 0x00008e00ff087b82 */ /* 0x000e620000000a00 */
[----:B------:R-:W-:Y:S01]  /*3340*/  @!P2 IMAD.IADD R79, R79, 0x1, -R4 ;  /* 0x000000014f4fa824 */ /* 0x000fe200078e0a04 */
[----:B------:R-:W-:Y:S01]  /*3350*/  ISETP.GE.AND P2, PT, R78, RZ, PT ;  /* 0x000000ff4e00720c */ /* 0x000fe20003f46270 */
[----:B------:R-:W-:-:S02]  /*3360*/  @!P1 IMAD.IADD R53, R53, 0x1, -R5 ;  /* 0x0000000135359824 */ /* 0x000fc400078e0a05 */
[--C-:B------:R-:W-:Y:S01]  /*3370*/  @!P3 IMAD.IADD R83, R83, 0x1, -R4.reuse ;  /* 0x000000015353b824 */ /* 0x100fe200078e0a04 */
[----:B------:R-:W-:Y:S01]  /*3380*/  ISETP.GE.AND P3, PT, R80, RZ, PT ;  /* 0x000000ff5000720c */ /* 0x000fe20003f66270 */
[--C-:B------:R-:W-:Y:S01]  /*3390*/  @!P0 IMAD.IADD R81, R81, 0x1, -R4.reuse ;  /* 0x0000000151518824 */ /* 0x100fe200078e0a04 */
[----:B------:R-:W-:Y:S01]  /*33a0*/  ISETP.GT.U32.AND P1, PT, R5, R53, PT ;  /* 0x000000350500720c */ /* 0x000fe20003f24070 */
[--C-:B------:R-:W-:Y:S01]  /*33b0*/  @!P4 IMAD.IADD R85, R85, 0x1, -R4.reuse ;  /* 0x000000015555c824 */ /* 0x100fe200078e0a04 */
[----:B------:R-:W-:Y:S01]  /*33c0*/  ISETP.GE.AND P0, PT, R66, RZ, PT ;  /* 0x000000ff4200720c */ /* 0x000fe20003f06270 */
[--C-:B------:R-:W-:Y:S01]  /*33d0*/  @!P5 IMAD.IADD R87, R87, 0x1, -R4.reuse ;  /* 0x000000015757d824 */ /* 0x100fe200078e0a04 */
[----:B------:R-:W-:Y:S01]  /*33e0*/  ISETP.GE.AND P4, PT, R82, RZ, PT ;  /* 0x000000ff5200720c */ /* 0x000fe20003f86270 */
[----:B------:R-:W-:Y:S01]  /*33f0*/  @!P6 IMAD.IADD R89, R89, 0x1, -R4 ;  /* 0x000000015959e824 */ /* 0x000fe200078e0a04 */
[----:B------:R-:W-:Y:S01]  /*3400*/  ISETP.GE.AND P5, PT, R84, RZ, PT ;  /* 0x000000ff5400720c */ /* 0x000fe20003fa6270 */
[----:B------:R-:W-:Y:S01]  /*3410*/  IMAD.SHL.U32 R3, R0, 0x10, RZ ;  /* 0x0000001000037824 */ /* 0x000fe200078e00ff */
[----:B------:R-:W-:Y:S01]  /*3420*/  ISETP.GE.AND P6, PT, R64, RZ, PT ;  /* 0x000000ff4000720c */ /* 0x000fe20003fc6270 */
[----:B------:R-:W-:Y:S01]  /*3430*/  @!P2 IMAD.MOV R79, RZ, RZ, -R79 ;  /* 0x000000ffff4fa224 */ /* 0x000fe200078e0a4f */
[----:B------:R-:W-:Y:S01]  /*3440*/  SHF.R.U32.HI R4, RZ, 0x6, R0 ;  /* 0x00000006ff047819 */ /* 0x000fe20000011600 */
[----:B------:R-:W-:Y:S01]  /*3450*/  @!P3 IMAD.MOV R83, RZ, RZ, -R83 ;  /* 0x000000ffff53b224 */ /* 0x000fe200078e0a53 */
[----:B------:R-:W-:Y:S01]  /*3460*/  LOP3.LUT R3, R3, 0x70, RZ, 0xc0, !PT ;  /* 0x0000007003037812 */ /* 0x000fe200078ec0ff */
[----:B------:R-:W-:Y:S01]  /*3470*/  @!P1 IMAD.IADD R53, R53, 0x1, -R5 ;  /* 0x0000000135359824 */ /* 0x000fe200078e0a05 */
[----:B------:R-:W-:Y:S01]  /*3480*/  ISETP.NE.AND P1, PT, R152, RZ, PT ;  /* 0x000000ff9800720c */ /* 0x000fe20003f25270 */
[----:B------:R-:W-:Y:S01]  /*3490*/  @!P0 IMAD.MOV R81, RZ, RZ, -R81 ;  /* 0x000000ffff518224 */ /* 0x000fe200078e0a51 */
[----:B------:R-:W-:Y:S01]  /*34a0*/  LOP3.LUT R5, RZ, R152, RZ, 0x33, !PT ;  /* 0x00000098ff057212 */ /* 0x000fe200078e33ff */
[----:B------:R-:W-:Y:S01]  /*34b0*/  @!P4 IMAD.MOV R85, RZ, RZ, -R85 ;  /* 0x000000ffff55c224 */ /* 0x000fe200078e0a55 */
[----:B-1----:R1:W-:Y:S01]  /*34c0*/  STL [R1+0x16c], R9 ;  /* 0x00016c0901007387 */ /* 0x0023e20000100800 */
[----:B------:R-:W-:Y:S01]  /*34d0*/  @!P5 IMAD.MOV R87, RZ, RZ, -R87 ;  /* 0x000000ffff57d224 */ /* 0x000fe200078e0a57 */
[C---:B------:R-:W-:Y:S01]  /*34e0*/  SEL R82, R5.reuse, R20, !P1 ;  /* 0x0000001405527207 */ /* 0x040fe20004800000 */
[----:B------:R-:W-:Y:S01]  /*34f0*/  @!P6 IMAD.MOV R89, RZ, RZ, -R89 ;  /* 0x000000ffff59e224 */ /* 0x000fe200078e0a59 */
[----:B------:R-:W-:Y:S01]  /*3500*/  SEL R84, R5, R21, !P1 ;  /* 0x0000001505547207 */ /* 0x000fe20004800000 */
[----:B------:R-:W-:Y:S01]  /*3510*/  IMAD.IADD R3, R3, 0x1, R62 ;  /* 0x0000000103037824 */ /* 0x000fe200078e023e */
[C---:B------:R-:W-:Y:S01]  /*3520*/  SEL R62, R5.reuse, R10, !P1 ;  /* 0x0000000a053e7207 */ /* 0x040fe20004800000 */
[----:B------:R-:W-:Y:S01]  /*3530*/  IMAD R153, R162, R9, RZ ;  /* 0x00000009a2997224 */ /* 0x000fe200078e02ff */
[C---:B------:R-:W-:Y:S01]  /*3540*/  SEL R86, R5.reuse, R34, !P1 ;  /* 0x0000002205567207 */ /* 0x040fe20004800000 */
[----:B------:R-:W-:Y:S01]  /*3550*/  IMAD R202, R84, UR7, RZ ;  /* 0x0000000754ca7c24 */ /* 0x000fe2000f8e02ff */
[C---:B------:R-:W-:Y:S01]  /*3560*/  SEL R88, R5.reuse, R36, !P1 ;  /* 0x0000002405587207 */ /* 0x040fe20004800000 */
[----:B------:R-:W-:Y:S01]  /*3570*/  IMAD R203, R82, UR7, RZ ;  /* 0x0000000752cb7c24 */ /* 0x000fe2000f8e02ff */
[C---:B------:R-:W-:Y:S01]  /*3580*/  SEL R90, R5.reuse, R40, !P1 ;  /* 0x00000028055a7207 */ /* 0x040fe20004800000 */
[----:B------:R2:W-:Y:S01]  /*3590*/  STL [R1+0x164], R153 ;  /* 0x0001649901007387 */ /* 0x0005e20000100800 */
[C---:B------:R-:W-:Y:S01]  /*35a0*/  SEL R91, R5.reuse, R38, !P1 ;  /* 0x00000026055b7207 */ /* 0x040fe20004800000 */
[----:B------:R-:W-:Y:S01]  /*35b0*/  IMAD R187, R88, UR7, RZ ;  /* 0x0000000758bb7c24 */ /* 0x000fe2000f8e02ff */
[C---:B------:R-:W-:Y:S01]  /*35c0*/  SEL R92, R5.reuse, R42, !P1 ;  /* 0x0000002a055c7207 */ /* 0x040fe20004800000 */
[----:B------:R-:W-:Y:S01]  /*35d0*/  IMAD R182, R90, UR7, RZ ;  /* 0x000000075ab67c24 */ /* 0x000fe2000f8e02ff */
[----:B------:R-:W-:Y:S01]  /*35e0*/  SEL R93, R5, R43, !P1 ;  /* 0x0000002b055d7207 */ /* 0x000fe20004800000 */
[----:B------:R-:W-:Y:S01]  /*35f0*/  IMAD R181, R91, UR7, RZ ;  /* 0x000000075bb57c24 */ /* 0x000fe2000f8e02ff */
[C---:B------:R-:W-:Y:S01]  /*3600*/  SEL R98, R5.reuse, R44, !P1 ;  /* 0x0000002c05627207 */ /* 0x040fe20004800000 */
[----:B------:R-:W-:Y:S01]  /*3610*/  IMAD R179, R92, UR7, RZ ;  /* 0x000000075cb37c24 */ /* 0x000fe2000f8e02ff */
[----:B------:R-:W-:Y:S01]  /*3620*/  SEL R99, R5, R45, !P1 ;  /* 0x0000002d05637207 */ /* 0x000fe20004800000 */
[----:B------:R-:W-:Y:S01]  /*3630*/  IMAD R178, R93, UR7, RZ ;  /* 0x000000075db27c24 */ /* 0x000fe2000f8e02ff */
[C---:B------:R-:W-:Y:S01]  /*3640*/  SEL R100, R5.reuse, R46, !P1 ;  /* 0x0000002e05647207 */ /* 0x040fe20004800000 */
[----:B------:R-:W-:Y:S01]  /*3650*/  IMAD R189, R86, UR7, RZ ;  /* 0x0000000756bd7c24 */ /* 0x000fe2000f8e02ff */
[C---:B------:R-:W-:Y:S01]  /*3660*/  SEL R101, R5.reuse, R47, !P1 ;  /* 0x0000002f05657207 */ /* 0x040fe20004800000 */
[----:B------:R-:W-:Y:S01]  /*3670*/  IMAD R177, R98, UR7, RZ ;  /* 0x0000000762b17c24 */ /* 0x000fe2000f8e02ff */
[----:B------:R-:W-:Y:S01]  /*3680*/  SEL R102, R5, R48, !P1 ;  /* 0x0000003005667207 */ /* 0x000fe20004800000 */
        /* <DEDUP_REMOVED lines=59> */
[----:B------:R-:W-:-:S02]  /*3a40*/  SEL R21, R5, R55, !P1 ;  /* 0x0000003705157207 */ /* 0x000fc40004800000 */
[C---:B------:R-:W-:Y:S02]  /*3a50*/  SEL R10, R5.reuse, R57, !P1 ;  /* 0x00000039050a7207 */ /* 0x040fe40004800000 */
[C---:B------:R-:W-:Y:S02]  /*3a60*/  SEL R97, R5.reuse, R59, !P1 ;  /* 0x0000003b05617207 */ /* 0x040fe40004800000 */
[C---:B------:R-:W-:Y:S02]  /*3a70*/  SEL R52, R5.reuse, R61, !P1 ;  /* 0x0000003d05347207 */ /* 0x040fe40004800000 */
[C---:B------:R-:W-:Y:S02]  /*3a80*/  SEL R51, R5.reuse, R63, !P1 ;  /* 0x0000003f05337207 */ /* 0x040fe40004800000 */
[C---:B------:R-:W-:Y:S02]  /*3a90*/  SEL R50, R5.reuse, R58, !P1 ;  /* 0x0000003a05327207 */ /* 0x040fe40004800000 */
        /* <DEDUP_REMOVED lines=14> */
[----:B------:R-:W-:Y:S02]  /*3b80*/  SEL R200, R5, R200, !P1 ;  /* 0x000000c805c87207 */ /* 0x000fe40004800000 */
[----:B------:R-:W-:Y:S01]  /*3b90*/  SGXT.U32 R5, R4, 0x1 ;  /* 0x000000010405781a */ /* 0x000fe20000000000 */
[----:B------:R-:W-:Y:S01]  /*3ba0*/  IMAD R196, R196, UR7, RZ ;  /* 0x00000007c4c47c24 */ /* 0x000fe2000f8e02ff */
[----:B------:R-:W-:Y:S01]  /*3bb0*/  ISETP.GT.AND P1, PT, R155, 0x1f, PT ;  /* 0x0000001f9b00780c */ /* 0x000fe20003f24270 */
[----:B------:R-:W-:Y:S01]  /*3bc0*/  IMAD R200, R200, UR7, RZ ;  /* 0x00000007c8c87c24 */ /* 0x000fe2000f8e02ff */
[----:B------:R-:W-:Y:S01]  /*3bd0*/  LEA R94, P0, R153, UR4, 0x2 ;  /* 0x00000004995e7c11 */ /* 0x000fe2000f8010ff */
[----:B------:R-:W-:Y:S01]  /*3be0*/  ULDC UR4, c[0x0][0x230] ;  /* 0x00008c0000047ab9 */ /* 0x000fe20000000800 */
[C---:B------:R-:W-:Y:S01]  /*3bf0*/  LOP3.LUT R152, R5.reuse, 0x2, RZ, 0xfc, !PT ;  /* 0x0000000205987812 */ /* 0x040fe200078efcff */
[----:B------:R-:W-:Y:S01]  /*3c00*/  UIADD3 UR4, UR4, -0x40, URZ ;  /* 0xffffffc004047890 */ /* 0x000fe2000fffe03f */
[----:B------:R-:W-:-:S02]  /*3c10*/  LOP3.LUT R158, R5, 0x4, RZ, 0xfc, !PT ;  /* 0x00000004059e7812 */ /* 0x000fc400078efcff */
[----:B-1----:R-:W-:Y:S02]  /*3c20*/  LOP3.LUT R9, R5, 0x6, RZ, 0xfc, !PT ;  /* 0x0000000605097812 */ /* 0x002fe400078efcff */
[----:B------:R-:W-:Y:S02]  /*3c30*/  SEL R4, RZ, 0x4, !P1 ;  /* 0x00000004ff047807 */ /* 0x000fe40004800000 */
[----:B------:R-:W-:Y:S01]  /*3c40*/  LEA.HI.X.SX32 R7, R153, UR5, 0x2, P0 ;  /* 0x0000000599077c11 */ /* 0x000fe200080f16ff */
[----:B------:R-:W-:Y:S01]  /*3c50*/  ULDC UR5, c[0x0][0x230] ;  /* 0x00008c0000057ab9 */ /* 0x000fe20000000800 */
[-C--:B------:R-:W-:Y:S01]  /*3c60*/  ISETP.GE.AND P6, PT, R5, R184.reuse, PT ;  /* 0x000000b80500720c */ /* 0x080fe20003fc6270 */
[----:B------:R-:W-:Y:S01]  /*3c70*/  UIADD3 UR5, UR5, -0x60, URZ ;  /* 0xffffffa005057890 */ /* 0x000fe2000fffe03f */
[-C--:B------:R-:W-:Y:S02]  /*3c80*/  ISETP.GE.AND P4, PT, R152, R184.reuse, PT ;  /* 0x000000b89800720c */ /* 0x080fe40003f86270 */
[----:B------:R-:W-:-:S02]  /*3c90*/  ISETP.GE.AND P1, PT, R158, R184, PT ;  /* 0x000000b89e00720c */ /* 0x000fc40003f26270 */
[C---:B------:R-:W-:Y:S02]  /*3ca0*/  LOP3.LUT R2, R5.reuse, 0x8, RZ, 0xfc, !PT ;  /* 0x0000000805027812 */ /* 0x040fe400078efcff */
[C---:B--2---:R-:W-:Y:S02]  /*3cb0*/  LOP3.LUT R153, R5.reuse, 0xa, RZ, 0xfc, !PT ;  /* 0x0000000a05997812 */ /* 0x044fe400078efcff */
[C---:B------:R-:W-:Y:S02]  /*3cc0*/  LOP3.LUT R175, R5.reuse, 0xc, RZ, 0xfc, !PT ;  /* 0x0000000c05af7812 */ /* 0x040fe400078efcff */
[C---:B------:R-:W-:Y:S02]  /*3cd0*/  LOP3.LUT R173, R5.reuse, 0xe, RZ, 0xfc, !PT ;  /* 0x0000000e05ad7812 */ /* 0x040fe400078efcff */
[----:B------:R-:W-:Y:S02]  /*3ce0*/  LOP3.LUT R172, R5, 0x10, RZ, 0xfc, !PT ;  /* 0x0000001005ac7812 */ /* 0x000fe400078efcff */
[----:B------:R-:W-:-:S02]  /*3cf0*/  ISETP.GE.AND P2, PT, R9, R184, PT ;  /* 0x000000b80900720c */ /* 0x000fc40003f46270 */
[----:B------:R-:W-:Y:S02]  /*3d00*/  LOP3.LUT R171, R5, 0x12, RZ, 0xfc, !PT ;  /* 0x0000001205ab7812 */ /* 0x000fe400078efcff */
[C---:B------:R-:W-:Y:S02]  /*3d10*/  SEL R19, R4.reuse, RZ, !P6 ;  /* 0x000000ff04137207 */ /* 0x040fe40007000000 */
[C---:B------:R-:W-:Y:S02]  /*3d20*/  SEL R54, R4.reuse, RZ, !P4 ;  /* 0x000000ff04367207 */ /* 0x040fe40006000000 */
[----:B------:R-:W-:Y:S02]  /*3d30*/  SEL R18, R4, RZ, !P1 ;  /* 0x000000ff04127207 */ /* 0x000fe40004800000 */
[-C--:B------:R-:W-:Y:S02]  /*3d40*/  ISETP.GE.AND P3, PT, R2, R184.reuse, PT ;  /* 0x000000b80200720c */ /* 0x080fe40003f66270 */
[-C--:B------:R-:W-:Y:S01]  /*3d50*/  ISETP.GE.AND P5, PT, R153, R184.reuse, PT ;  /* 0x000000b89900720c */ /* 0x080fe20003fa6270 */
[----:B------:R1:W-:Y:S01]  /*3d60*/  STL [R1+0x178], R18 ;  /* 0x0001781201007387 */ /* 0x0003e20000100800 */
[----:B------:R-:W-:-:S02]  /*3d70*/  ISETP.GE.AND P6, PT, R175, R184, PT ;  /* 0x000000b8af00720c */ /* 0x000fc40003fc6270 */
[-C--:B------:R-:W-:Y:S02]  /*3d80*/  ISETP.GE.AND P4, PT, R173, R184.reuse, PT ;  /* 0x000000b8ad00720c */ /* 0x080fe40003f86270 */
[----:B------:R-:W-:Y:S02]  /*3d90*/  ISETP.GE.AND P1, PT, R172, R184, PT ;  /* 0x000000b8ac00720c */ /* 0x000fe40003f26270 */
[----:B------:R-:W-:Y:S02]  /*3da0*/  SEL R241, R4, RZ, !P2 ;  /* 0x000000ff04f17207 */ /* 0x000fe40005000000 */
[----:B------:R-:W-:Y:S01]  /*3db0*/  LOP3.LUT R169, R5, 0x14, RZ, 0xfc, !PT ;  /* 0x0000001405a97812 */ /* 0x000fe200078efcff */
[----:B-1----:R-:W-:Y:S01]  /*3dc0*/  IMAD R18, R105, UR7, RZ ;  /* 0x0000000769127c24 */ /* 0x002fe2000f8e02ff */
[C---:B------:R-:W-:Y:S02]  /*3dd0*/  LOP3.LUT R168, R5.reuse, 0x16, RZ, 0xfc, !PT ;  /* 0x0000001605a87812 */ /* 0x040fe400078efcff */
[----:B------:R-:W-:-:S02]  /*3de0*/  LOP3.LUT R166, R5, 0x18, RZ, 0xfc, !PT ;  /* 0x0000001805a67812 */ /* 0x000fc400078efcff */
[C---:B------:R-:W-:Y:S02]  /*3df0*/  LOP3.LUT R164, R5.reuse, 0x1a, RZ, 0xfc, !PT ;  /* 0x0000001a05a47812 */ /* 0x040fe400078efcff */
[----:B------:R-:W-:Y:S02]  /*3e00*/  LOP3.LUT R154, R5, 0x1c, RZ, 0xfc, !PT ;  /* 0x0000001c059a7812 */ /* 0x000fe400078efcff */
[----:B------:R-:W-:Y:S02]  /*3e10*/  ISETP.GE.AND P2, PT, R171, R184, PT ;  /* 0x000000b8ab00720c */ /* 0x000fe40003f46270 */
[----:B------:R-:W-:Y:S02]  /*3e20*/  LOP3.LUT R163, R5, 0x1e, RZ, 0xfc, !PT ;  /* 0x0000001e05a37812 */ /* 0x000fe400078efcff */
[C---:B------:R-:W-:Y:S02]  /*3e30*/  SEL R17, R4.reuse, RZ, !P3 ;  /* 0x000000ff04117207 */ /* 0x040fe40005800000 */
[----:B------:R-:W-:-:S02]  /*3e40*/  SEL R240, R4, RZ, !P5 ;  /* 0x000000ff04f07207 */ /* 0x000fc40006800000 */
[C---:B------:R-:W-:Y:S02]  /*3e50*/  SEL R16, R4.reuse, RZ, !P6 ;  /* 0x000000ff04107207 */ /* 0x040fe40007000000 */
[C---:B------:R-:W-:Y:S02]  /*3e60*/  SEL R239, R4.reuse, RZ, !P4 ;  /* 0x000000ff04ef7207 */ /* 0x040fe40006000000 */
[----:B------:R-:W-:Y:S02]  /*3e70*/  SEL R15, R4, RZ, !P1 ;  /* 0x000000ff040f7207 */ /* 0x000fe40004800000 */
[-C--:B------:R-:W-:Y:S02]  /*3e80*/  ISETP.GE.AND P0, PT, R162, R184.reuse, PT ;  /* 0x000000b8a200720c */ /* 0x080fe40003f06270 */
[-C--:B------:R-:W-:Y:S02]  /*3e90*/  ISETP.GE.AND P3, PT, R169, R184.reuse, PT ;  /* 0x000000b8a900720c */ /* 0x080fe40003f66270 */
[----:B------:R-:W-:-:S02]  /*3ea0*/  ISETP.GE.AND P5, PT, R168, R184, PT ;  /* 0x000000b8a800720c */ /* 0x000fc40003fa6270 */
[-C--:B------:R-:W-:Y:S02]  /*3eb0*/  ISETP.GE.AND P6, PT, R166, R184.reuse, PT ;  /* 0x000000b8a600720c */ /* 0x080fe40003fc6270 */
[-C--:B------:R-:W-:Y:S02]  /*3ec0*/  ISETP.GE.AND P4, PT, R164, R184.reuse, PT ;  /* 0x000000b8a400720c */ /* 0x080fe40003f86270 */
[-C--:B------:R-:W-:Y:S02]  /*3ed0*/  ISETP.GE.AND P1, PT, R154, R184.reuse, PT ;  /* 0x000000b89a00720c */ /* 0x080fe40003f26270 */
[----:B------:R-:W-:Y:S02]  /*3ee0*/  SEL R238, R4, RZ, !P2 ;  /* 0x000000ff04ee7207 */ /* 0x000fe40005000000 */
[----:B------:R-:W-:Y:S01]  /*3ef0*/  ISETP.GE.AND P2, PT, R163, R184, PT ;  /* 0x000000b8a300720c */ /* 0x000fe20003f46270 */
[----:B------:R-:W-:Y:S01]  /*3f00*/  VIADD R184, R184, 0xffffffe0 ;  /* 0xffffffe0b8b87836 */ /* 0x000fe20000000000 */
[----:B------:R-:W-:-:S02]  /*3f10*/  SEL R13, R4, RZ, !P3 ;  /* 0x000000ff040d7207 */ /* 0x000fc40005800000 */
[C---:B------:R-:W-:Y:S02]  /*3f20*/  SEL R14, R4.reuse, RZ, !P5 ;  /* 0x000000ff040e7207 */ /* 0x040fe40006800000 */
[C---:B------:R-:W-:Y:S02]  /*3f30*/  SEL R11, R4.reuse, RZ, !P6 ;  /* 0x000000ff040b7207 */ /* 0x040fe40007000000 */
[C---:B------:R-:W-:Y:S02]  /*3f40*/  SEL R12, R4.reuse, RZ, !P4 ;  /* 0x000000ff040c7207 */ /* 0x040fe40006000000 */
[C---:B------:R-:W-:Y:S02]  /*3f50*/  SEL R96, R4.reuse, RZ, !P1 ;  /* 0x000000ff04607207 */ /* 0x040fe40004800000 */
[C---:B------:R-:W-:Y:S02]  /*3f60*/  SEL R55, R4.reuse, RZ, !P0 ;  /* 0x000000ff04377207 */ /* 0x040fe40004000000 */
[----:B------:R-:W-:-:S02]  /*3f70*/  SEL R4, R4, RZ, !P2 ;  /* 0x000000ff04047207 */ /* 0x000fc40005000000 */
[-C--:B------:R-:W-:Y:S02]  /*3f80*/  LEA R158, P2, R212, R94.reuse, 0x2 ;  /* 0x0000005ed49e7211 */ /* 0x080fe400078410ff */
[----:B------:R-:W-:Y:S01]  /*3f90*/  ISETP.GE.AND P3, PT, R156, RZ, PT ;  /* 0x000000ff9c00720c */ /* 0x000fe20003f66270 */
[----:B------:R-:W-:Y:S01]  /*3fa0*/  IMAD R156, R62, UR7, RZ ;  /* 0x000000073e9c7c24 */ /* 0x000fe2000f8e02ff */
[-C--:B------:R-:W-:Y:S01]  /*3fb0*/  LEA.HI.X.SX32 R159, R212, R7.reuse, 0x2, P2 ;  /* 0x00000007d49f7211 */ /* 0x080fe200010f16ff */
[----:B------:R-:W-:Y:S01]  /*3fc0*/  STL [R1+0x170], R4 ;  /* 0x0001700401007387 */ /* 0x000fe20000100800 */
[C---:B------:R-:W-:Y:S02]  /*3fd0*/  LEA R92, P2, R208.reuse, R94, 0x2 ;  /* 0x0000005ed05c7211 */ /* 0x040fe400078410ff */
[----:B------:R-:W-:Y:S01]  /*3fe0*/  ISETP.NE.AND P5, PT, R157, RZ, PT ;  /* 0x000000ff9d00720c */ /* 0x000fe20003fa5270 */
[----:B------:R1:W-:Y:S01]  /*3ff0*/  STL [R1+0x158], R156 ;  /* 0x0001589c01007387 */ /* 0x0003e20000100800 */
[----:B------:R-:W-:-:S02]  /*4000*/  LEA.HI.X.SX32 R93, R208, R7, 0x2, P2 ;  /* 0x00000007d05d7211 */ /* 0x000fc400010f16ff */
[-C--:B------:R-:W-:Y:S01]  /*4010*/  LEA R88, P2, R204, R94.reuse, 0x2 ;  /* 0x0000005ecc587211 */ /* 0x080fe200078410ff */
[----:B------:R-:W-:Y:S01]  /*4020*/  STL [R1+0x154], R212 ;  /* 0x000154d401007387 */ /* 0x000fe20000100800 */
[-C--:B------:R-:W-:Y:S01]  /*4030*/  LEA R160, P0, R156, R94.reuse, 0x2 ;  /* 0x0000005e9ca07211 */ /* 0x080fe200078010ff */
[----:B------:R-:W-:Y:S01]  /*4040*/  @!P3 IMAD.MOV R53, RZ, RZ, -R53 ;  /* 0x000000ffff35b224 */ /* 0x000fe200078e0a35 */
[-C--:B------:R-:W-:Y:S01]  /*4050*/  LEA.HI.X.SX32 R89, R204, R7.reuse, 0x2, P2 ;  /* 0x00000007cc597211 */ /* 0x080fe200010f16ff */
[----:B------:R-:W-:Y:S01]  /*4060*/  STL [R1+0x150], R211 ;  /* 0x000150d301007387 */ /* 0x000fe20000100800 */
[-C--:B------:R-:W-:Y:S02]  /*4070*/  LEA R150, P3, R211, R94.reuse, 0x2 ;  /* 0x0000005ed3967211 */ /* 0x080fe400078610ff */
[----:B------:R-:W-:Y:S01]  /*4080*/  LEA R84, P2, R23, R94, 0x2 ;  /* 0x0000005e17547211 */ /* 0x000fe200078410ff */
[----:B------:R-:W-:Y:S01]  /*4090*/  STL [R1+0x14c], R210 ;  /* 0x00014cd201007387 */ /* 0x000fe20000100800 */
[----:B------:R-:W-:-:S02]  /*40a0*/  LEA.HI.X.SX32 R161, R156, R7, 0x2, P0 ;  /* 0x000000079ca17211 */ /* 0x000fc400000f16ff */
[-C--:B-1----:R-:W-:Y:S01]  /*40b0*/  LEA R156, P0, R210, R94.reuse, 0x2 ;  /* 0x0000005ed29c7211 */ /* 0x082fe200078010ff */
[----:B------:R-:W-:Y:S01]  /*40c0*/  STL [R1+0x148], R209 ;  /* 0x000148d101007387 */ /* 0x000fe20000100800 */
[-C--:B------:R-:W-:Y:S02]  /*40d0*/  LEA.HI.X.SX32 R151, R211, R7.reuse, 0x2, P3 ;  /* 0x00000007d3977211 */ /* 0x080fe400018f16ff */
[----:B------:R-:W-:Y:S01]  /*40e0*/  LEA.HI.X.SX32 R85, R23, R7, 0x2, P2 ;  /* 0x0000000717557211 */ /* 0x000fe200010f16ff */
[----:B------:R-:W-:Y:S01]  /*40f0*/  STL [R1+0x144], R208 ;  /* 0x000144d001007387 */ /* 0x000fe20000100800 */
[-C--:B------:R-:W-:Y:S02]  /*4100*/  LEA R146, P3, R207, R94.reuse, 0x2 ;  /* 0x0000005ecf927211 */ /* 0x080fe400078610ff */
[----:B------:R-:W-:Y:S01]  /*4110*/  LEA R80, P2, R197, R94, 0x2 ;  /* 0x0000005ec5507211 */ /* 0x000fe200078410ff */
[----:B------:R-:W-:Y:S01]  /*4120*/  STL [R1+0x140], R207 ;  /* 0x000140cf01007387 */ /* 0x000fe20000100800 */
[----:B------:R-:W-:-:S02]  /*4130*/  @!P5 LOP3.LUT R53, RZ, R157, RZ, 0x33, !PT ;  /* 0x0000009dff35d212 */ /* 0x000fc400078e33ff */
[----:B------:R-:W-:Y:S01]  /*4140*/  LEA.HI.X.SX32 R157, R210, R7, 0x2, P0 ;  /* 0x00000007d29d7211 */ /* 0x000fe200000f16ff */
[----:B------:R-:W-:Y:S01]  /*4150*/  STL [R1+0x138], R206 ;  /* 0x000138ce01007387 */ /* 0x000fe20000100800 */
[-C--:B------:R-:W-:Y:S01]  /*4160*/  LEA R90, P0, R206, R94.reuse, 0x2 ;  /* 0x0000005ece5a7211 */ /* 0x080fe200078010ff */
[----:B------:R-:W-:Y:S01]  /*4170*/  IMAD R185, R53, R185, RZ ;  /* 0x000000b935b97224 */ /* 0x000fe200078e02ff */
[-C--:B------:R-:W-:Y:S01]  /*4180*/  LEA.HI.X.SX32 R147, R207, R7.reuse, 0x2, P3 ;  /* 0x00000007cf937211 */ /* 0x080fe200018f16ff */
[----:B------:R-:W-:Y:S01]  /*4190*/  STL [R1+0x134], R205 ;  /* 0x000134cd01007387 */ /* 0x000fe20000100800 */
[----:B------:R-:W-:Y:S02]  /*41a0*/  LEA.HI.X.SX32 R81, R197, R7, 0x2, P2 ;  /* 0x00000007c5517211 */ /* 0x000fe400010f16ff */
[-C--:B------:R-:W-:Y:S01]  /*41b0*/  LEA R144, P3, R203, R94.reuse, 0x2 ;  /* 0x0000005ecb907211 */ /* 0x080fe200078610ff */
[----:B------:R-:W-:Y:S01]  /*41c0*/  STL [R1+0x130], R204 ;  /* 0x000130cc01007387 */ /* 0x000fe20000100800 */
[----:B------:R-:W-:-:S02]  /*41d0*/  LEA R76, P2, R192, R94, 0x2 ;  /* 0x0000005ec04c7211 */ /* 0x000fc400078410ff */
[-C--:B------:R-:W-:Y:S01]  /*41e0*/  LEA R148, P5, R209, R94.reuse, 0x2 ;  /* 0x0000005ed1947211 */ /* 0x080fe200078a10ff */
[----:B------:R-:W-:Y:S01]  /*41f0*/  STL [R1+0x12c], R203 ;  /* 0x00012ccb01007387 */ /* 0x000fe20000100800 */
[-C--:B------:R-:W-:Y:S02]  /*4200*/  LEA.HI.X.SX32 R91, R206, R7.reuse, 0x2, P0 ;  /* 0x00000007ce5b7211 */ /* 0x080fe400000f16ff */
[----:B------:R-:W-:Y:S01]  /*4210*/  LEA R86, P0, R202, R94, 0x2 ;  /* 0x0000005eca567211 */ /* 0x000fe200078010ff */
[----:B------:R-:W-:Y:S01]  /*4220*/  STL [R1+0x128], R202 ;  /* 0x000128ca01007387 */ /* 0x000fe20000100800 */
[-C--:B------:R-:W-:Y:S02]  /*4230*/  LEA.HI.X.SX32 R145, R203, R7.reuse, 0x2, P3 ;  /* 0x00000007cb917211 */ /* 0x080fe400018f16ff */
[-C--:B------:R-:W-:Y:S01]  /*4240*/  LEA.HI.X.SX32 R77, R192, R7.reuse, 0x2, P2 ;  /* 0x00000007c04d7211 */ /* 0x080fe200010f16ff */
[----:B------:R-:W-:Y:S01]  /*4250*/  STL [R1+0x124], R22 ;  /* 0x0001241601007387 */ /* 0x000fe20000100800 */
[----:B------:R-:W-:-:S02]  /*4260*/  LEA.HI.X.SX32 R149, R209, R7, 0x2, P5 ;  /* 0x00000007d1957211 */ /* 0x000fc400028f16ff */
[-C--:B------:R-:W-:Y:S01]  /*4270*/  LEA R140, P3, R201, R94.reuse, 0x2 ;  /* 0x0000005ec98c7211 */ /* 0x080fe200078610ff */
[----:B------:R1:W-:Y:S01]  /*4280*/  STL [R1+0x120], R23 ;  /* 0x0001201701007387 */ /* 0x0003e20000100800 */
[-C--:B------:R-:W-:Y:S02]  /*4290*/  LEA R72, P2, R188, R94.reuse, 0x2 ;  /* 0x0000005ebc487211 */ /* 0x080fe400078410ff */
[-C--:B------:R-:W-:Y:S01]  /*42a0*/  LEA R32, P5, R205, R94.reuse, 0x2 ;  /* 0x0000005ecd207211 */ /* 0x080fe200078a10ff */
[----:B------:R-:W-:Y:S01]  /*42b0*/  STL [R1+0x11c], R201 ;  /* 0x00011cc901007387 */ /* 0x000fe20000100800 */
[-C--:B------:R-:W-:Y:S02]  /*42c0*/  LEA.HI.X.SX32 R87, R202, R7.reuse, 0x2, P0 ;  /* 0x00000007ca577211 */ /* 0x080fe400000f16ff */
[----:B------:R-:W-:Y:S01]  /*42d0*/  LEA R82, P0, R199, R94, 0x2 ;  /* 0x0000005ec7527211 */ /* 0x000fe200078010ff */
[----:B------:R-:W-:Y:S01]  /*42e0*/  STL [R1+0x118], R199 ;  /* 0x000118c701007387 */ /* 0x000fe20000100800 */
[-C--:B------:R-:W-:Y:S01]  /*42f0*/  LEA.HI.X.SX32 R141, R201, R7.reuse, 0x2, P3 ;  /* 0x00000007c98d7211 */ /* 0x080fe200018f16ff */
[----:B-1----:R-:W-:Y:S01]  /*4300*/  IMAD R23, R20, UR7, RZ ;  /* 0x0000000714177c24 */ /* 0x002fe2000f8e02ff */
[-C--:B------:R-:W-:Y:S01]  /*4310*/  LEA.HI.X.SX32 R73, R188, R7.reuse, 0x2, P2 ;  /* 0x00000007bc497211 */ /* 0x080fe200010f16ff */
[----:B------:R-:W-:Y:S01]  /*4320*/  STL [R1+0x114], R198 ;  /* 0x000114c601007387 */ /* 0x000fe20000100800 */
[----:B------:R-:W-:-:S02]  /*4330*/  LEA.HI.X.SX32 R33, R205, R7, 0x2, P5 ;  /* 0x00000007cd217211 */ /* 0x000fc400028f16ff */
[-C--:B------:R-:W-:Y:S01]  /*4340*/  LEA R136, P3, R195, R94.reuse, 0x2 ;  /* 0x0000005ec3887211 */ /* 0x080fe200078610ff */
[----:B------:R-:W-:Y:S01]  /*4350*/  STL [R1+0x110], R197 ;  /* 0x000110c501007387 */ /* 0x000fe20000100800 */
[-C--:B------:R-:W-:Y:S02]  /*4360*/  LEA R68, P2, R182, R94.reuse, 0x2 ;  /* 0x0000005eb6447211 */ /* 0x080fe400078410ff */
[-C--:B------:R-:W-:Y:S01]  /*4370*/  LEA R142, P5, R22, R94.reuse, 0x2 ;  /* 0x0000005e168e7211 */ /* 0x080fe200078a10ff */
[----:B------:R-:W-:Y:S01]  /*4380*/  STL [R1+0x10c], R195 ;  /* 0x00010cc301007387 */ /* 0x000fe20000100800 */
[-C--:B------:R-:W-:Y:S02]  /*4390*/  LEA.HI.X.SX32 R83, R199, R7.reuse, 0x2, P0 ;  /* 0x00000007c7537211 */ /* 0x080fe400000f16ff */
[----:B------:R-:W-:Y:S01]  /*43a0*/  LEA R78, P0, R194, R94, 0x2 ;  /* 0x0000005ec24e7211 */ /* 0x000fe200078010ff */
[----:B------:R-:W-:Y:S01]  /*43b0*/  STL [R1+0x108], R194 ;  /* 0x000108c201007387 */ /* 0x000fe20000100800 */
[----:B------:R-:W-:-:S02]  /*43c0*/  LEA.HI.X.SX32 R137, R195, R7, 0x2, P3 ;  /* 0x00000007c3897211 */ /* 0x000fc400018f16ff */
[-C--:B------:R-:W-:Y:S01]  /*43d0*/  LEA.HI.X.SX32 R69, R182, R7.reuse, 0x2, P2 ;  /* 0x00000007b6457211 */ /* 0x080fe200010f16ff */
[----:B------:R-:W-:Y:S01]  /*43e0*/  STL [R1+0x104], R193 ;  /* 0x000104c101007387 */ /* 0x000fe20000100800 */
[-C--:B------:R-:W-:Y:S02]  /*43f0*/  LEA.HI.X.SX32 R143, R22, R7.reuse, 0x2, P5 ;  /* 0x00000007168f7211 */ /* 0x080fe400028f16ff */
[-C--:B------:R-:W-:Y:S01]  /*4400*/  LEA R132, P3, R191, R94.reuse, 0x2 ;  /* 0x0000005ebf847211 */ /* 0x080fe200078610ff */
[----:B------:R-:W-:Y:S01]  /*4410*/  STL [R1+0xec], R192 ;  /* 0x0000ecc001007387 */ /* 0x000fe20000100800 */
[-C--:B------:R-:W-:Y:S02]  /*4420*/  LEA R210, P2, R178, R94.reuse, 0x2 ;  /* 0x0000005eb2d27211 */ /* 0x080fe400078410ff */
[----:B------:R-:W-:Y:S01]  /*4430*/  LEA R138, P5, R198, R94, 0x2 ;  /* 0x0000005ec68a7211 */ /* 0x000fe200078a10ff */
[----:B------:R-:W-:Y:S01]  /*4440*/  STL [R1+0xd8], R191 ;  /* 0x0000d8bf01007387 */ /* 0x000fe20000100800 */
[----:B------:R-:W-:-:S02]  /*4450*/  LEA.HI.X.SX32 R79, R194, R7, 0x2, P0 ;  /* 0x00000007c24f7211 */ /* 0x000fc400000f16ff */
[-C--:B------:R-:W-:Y:S01]  /*4460*/  LEA R74, P0, R190, R94.reuse, 0x2 ;  /* 0x0000005ebe4a7211 */ /* 0x080fe200078010ff */
[----:B------:R-:W-:Y:S01]  /*4470*/  STL [R1+0xc4], R190 ;  /* 0x0000c4be01007387 */ /* 0x000fe20000100800 */
[-C--:B------:R-:W-:Y:S02]  /*4480*/  LEA.HI.X.SX32 R133, R191, R7.reuse, 0x2, P3 ;  /* 0x00000007bf857211 */ /* 0x080fe400018f16ff */
        /* <DEDUP_REMOVED lines=8> */
[----:B------:R-:W-:Y:S02]  /*4510*/  LOP3.LUT R4, R5, 0x4, RZ, 0xfc, !PT ;  /* 0x0000000405047812 */ /* 0x000fe400078efcff */
[-C--:B------:R-:W-:Y:S01]  /*4520*/  LEA.HI.X.SX32 R75, R190, R7.reuse, 0x2, P0 ;  /* 0x00000007be4b7211 */ /* 0x080fe200000f16ff */
[----:B------:R1:W-:Y:S01]  /*4530*/  STL [R1+0xa0], R186 ;  /* 0x0000a0ba01007387 */ /* 0x0003e20000100800 */
[----:B------:R-:W-:Y:S02]  /*4540*/  LEA R70, P0, R186, R94, 0x2 ;  /* 0x0000005eba467211 */ /* 0x000fe400078010ff */
[-C--:B------:R-:W-:Y:S01]  /*4550*/  LEA.HI.X.SX32 R129, R187, R7.reuse, 0x2, P3 ;  /* 0x00000007bb817211 */ /* 0x080fe200018f16ff */
[----:B------:R-:W-:Y:S01]  /*4560*/  STL [R1+0x9c], R183 ;  /* 0x00009cb701007387 */ /* 0x000fe20000100800 */
[----:B------:R-:W-:-:S02]  /*4570*/  LEA.HI.X.SX32 R121, R170, R7, 0x2, P2 ;  /* 0x00000007aa797211 */ /* 0x000fc400010f16ff */
[-C--:B------:R-:W-:Y:S01]  /*4580*/  LEA.HI.X.SX32 R135, R193, R7.reuse, 0x2, P5 ;  /* 0x00000007c1877211 */ /* 0x080fe200028f16ff */
[----:B------:R-:W-:Y:S01]  /*4590*/  STL [R1+0x98], R182 ;  /* 0x000098b601007387 */ /* 0x000fe20000100800 */
[----:B------:R-:W-:Y:S02]  /*45a0*/  LEA R124, P3, R181, R94, 0x2 ;  /* 0x0000005eb57c7211 */ /* 0x000fe400078610ff */
[----:B------:R-:W-:Y:S01]  /*45b0*/  ISETP.GE.AND P2, PT, R4, R184, PT ;  /* 0x000000b80400720c */ /* 0x000fe20003f46270 */
[----:B------:R-:W-:Y:S01]  /*45c0*/  STL [R1+0x94], R181 ;  /* 0x000094b501007387 */ /* 0x000fe20000100800 */
[-C--:B------:R-:W-:Y:S02]  /*45d0*/  LEA R130, P5, R189, R94.reuse, 0x2 ;  /* 0x0000005ebd827211 */ /* 0x080fe400078a10ff */
[-C--:B------:R-:W-:Y:S01]  /*45e0*/  LEA.HI.X.SX32 R71, R186, R7.reuse, 0x2, P0 ;  /* 0x00000007ba477211 */ /* 0x080fe200000f16ff */
[----:B------:R-:W-:Y:S01]  /*45f0*/  STL [R1+0x90], R180 ;  /* 0x000090b401007387 */ /* 0x000fe20000100800 */
[----:B------:R-:W-:Y:S01]  /*4600*/  LEA R66, P0, R180, R94, 0x2 ;  /* 0x0000005eb4427211 */ /* 0x000fe200078010ff */
[----:B-1----:R-:W-:Y:S01]  /*4610*/  IMAD R186, R5, R8, RZ ;  /* 0x0000000805ba7224 */ /* 0x002fe200078e02ff */
[----:B------:R-:W-:Y:S01]  /*4620*/  LEA.HI.X.SX32 R125, R181, R7, 0x2, P3 ;  /* 0x00000007b57d7211 */ /* 0x000fe200018f16ff */
[----:B------:R-:W-:Y:S01]  /*4630*/  STL [R1+0x8c], R179 ;  /* 0x00008cb301007387 */ /* 0x000fe20000100800 */
[----:B------:R-:W-:-:S02]  /*4640*/  SEL R235, RZ, 0x4, P2 ;  /* 0x00000004ffeb7807 */ /* 0x000fc40001000000 */
[----:B------:R-:W-:Y:S01]  /*4650*/  ISETP.GE.AND P1, PT, R152, R184, PT ;  /* 0x000000b89800720c */ /* 0x000fe20003f26270 */
[----:B------:R-:W-:Y:S01]  /*4660*/  STL [R1+0x88], R178 ;  /* 0x000088b201007387 */ /* 0x000fe20000100800 */
[-C--:B------:R-:W-:Y:S01]  /*4670*/  LEA.HI.X.SX32 R131, R189, R7.reuse, 0x2, P5 ;  /* 0x00000007bd837211 */ /* 0x080fe200028f16ff */
[----:B------:R-:W-:Y:S01]  /*4680*/  IMAD R152, R104, UR7, RZ ;  /* 0x0000000768987c24 */ /* 0x000fe2000f8e02ff */
[----:B------:R-:W-:Y:S01]  /*4690*/  LEA R64, P3, R177, R94, 0x2 ;  /* 0x0000005eb1407211 */ /* 0x000fe200078610ff */
[----:B------:R-:W-:Y:S01]  /*46a0*/  STL [R1+0x84], R177 ;  /* 0x000084b101007387 */ /* 0x000fe20000100800 */
[----:B------:R-:W-:Y:S02]  /*46b0*/  ISETP.GE.AND P2, PT, R172, R184, PT ;  /* 0x000000b8ac00720c */ /* 0x000fe40003f46270 */
[----:B------:R-:W-:Y:S01]  /*46c0*/  LEA R126, P5, R183, R94, 0x2 ;  /* 0x0000005eb77e7211 */ /* 0x000fe200078a10ff */
[----:B------:R-:W-:Y:S01]  /*46d0*/  STL [R1+0x80], R176 ;  /* 0x000080b001007387 */ /* 0x000fe20000100800 */
[----:B------:R-:W-:-:S02]  /*46e0*/  LEA.HI.X.SX32 R67, R180, R7, 0x2, P0 ;  /* 0x00000007b4437211 */ /* 0x000fc400000f16ff */
[-C--:B------:R-:W-:Y:S01]  /*46f0*/  LEA R122, P0, R176, R94.reuse, 0x2 ;  /* 0x0000005eb07a7211 */ /* 0x080fe200078010ff */
[----:B------:R-:W-:Y:S01]  /*4700*/  STL [R1+0x7c], R174 ;  /* 0x00007cae01007387 */ /* 0x000fe20000100800 */
[-C--:B------:R-:W-:Y:S02]  /*4710*/  LEA.HI.X.SX32 R65, R177, R7.reuse, 0x2, P3 ;  /* 0x00000007b1417211 */ /* 0x080fe400018f16ff */
[----:B------:R-:W-:Y:S01]  /*4720*/  SEL R237, RZ, 0x4, P1 ;  /* 0x00000004ffed7807 */ /* 0x000fe20000800000 */
[----:B------:R-:W-:Y:S01]  /*4730*/  STL [R1+0x78], R170 ;  /* 0x000078aa01007387 */ /* 0x000fe20000100800 */
[----:B------:R-:W-:Y:S02]  /*4740*/  SEL R41, RZ, 0x4, P2 ;  /* 0x00000004ff297807 */ /* 0x000fe40001000000 */
[----:B------:R-:W-:Y:S01]  /*4750*/  LEA.HI.X.SX32 R127, R183, R7, 0x2, P5 ;  /* 0x00000007b77f7211 */ /* 0x000fe200028f16ff */
[----:B------:R-:W-:Y:S01]  /*4760*/  STL [R1+0x74], R167 ;  /* 0x000074a701007387 */ /* 0x000fe20000100800 */
[----:B------:R-:W-:-:S02]  /*4770*/  LEA R60, P3, R167, R94, 0x2 ;  /* 0x0000005ea73c7211 */ /* 0x000fc400078610ff */
[-C--:B------:R-:W-:Y:S01]  /*4780*/  ISETP.GE.AND P1, PT, R173, R184.reuse, PT ;  /* 0x000000b8ad00720c */ /* 0x080fe20003f26270 */
[----:B------:R-:W-:Y:S01]  /*4790*/  STL [R1+0x70], R165 ;  /* 0x000070a501007387 */ /* 0x000fe20000100800 */
[----:B------:R-:W-:Y:S02]  /*47a0*/  ISETP.GE.AND P2, PT, R154, R184, PT ;  /* 0x000000b89a00720c */ /* 0x000fe40003f46270 */
[-C--:B------:R-:W-:Y:S01]  /*47b0*/  LEA R212, P5, R179, R94.reuse, 0x2 ;  /* 0x0000005eb3d47211 */ /* 0x080fe200078a10ff */
[----:B------:R-:W-:Y:S01]  /*47c0*/  STL [R1+0x6c], R152 ;  /* 0x00006c9801007387 */ /* 0x000fe20000100800 */
[-C--:B------:R-:W-:Y:S02]  /*47d0*/  LEA.HI.X.SX32 R123, R176, R7.reuse, 0x2, P0 ;  /* 0x00000007b07b7211 */ /* 0x080fe400000f16ff */
[----:B------:R-:W-:Y:S01]  /*47e0*/  LEA R118, P0, R165, R94, 0x2 ;  /* 0x0000005ea5767211 */ /* 0x000fe200078010ff */
[----:B------:R1:W-:Y:S01]  /*47f0*/  STL [R1+0x68], R18 ;  /* 0x0000681201007387 */ /* 0x0003e20000100800 */
[----:B------:R-:W-:-:S02]  /*4800*/  LEA.HI.X.SX32 R61, R167, R7, 0x2, P3 ;  /* 0x00000007a73d7211 */ /* 0x000fc400018f16ff */
[----:B------:R-:W-:Y:S01]  /*4810*/  SEL R231, RZ, 0x4, P1 ;  /* 0x00000004ffe77807 */ /* 0x000fe20000800000 */
[----:B------:R2:W-:Y:S01]  /*4820*/  STL [R1+0x174], R161 ;  /* 0x000174a101007387 */ /* 0x0005e20000100800 */
[----:B------:R-:W-:Y:S02]  /*4830*/  SEL R35, RZ, 0x4, P2 ;  /* 0x00000004ff237807 */ /* 0x000fe40001000000 */
[----:B------:R-:W-:Y:S01]  /*4840*/  LEA.HI.X.SX32 R213, R179, R7, 0x2, P5 ;  /* 0x00000007b3d57211 */ /* 0x000fe200028f16ff */
[----:B------:R3:W-:Y:S01]  /*4850*/  STL [R1+0x64], R23 ;  /* 0x0000641701007387 */ /* 0x0007e20000100800 */
[----:B------:R-:W-:Y:S02]  /*4860*/  LEA R116, P3, R18, R94, 0x2 ;  /* 0x0000005e12747211 */ /* 0x000fe400078610ff */
[----:B------:R-:W-:Y:S02]  /*4870*/  ISETP.GE.AND P1, PT, R164, R184, PT ;  /* 0x000000b8a400720c */ /* 0x000fe40003f26270 */
[----:B------:R-:W-:-:S02]  /*4880*/  ISETP.GE.AND P2, PT, R5, UR4, PT ;  /* 0x0000000405007c0c */ /* 0x000fc4000bf46270 */
[----:B------:R-:W-:Y:S02]  /*4890*/  LEA R62, P5, R174, R94, 0x2 ;  /* 0x0000005eae3e7211 */ /* 0x000fe400078a10ff */
[-C--:B------:R-:W-:Y:S02]  /*48a0*/  LEA.HI.X.SX32 R119, R165, R7.reuse, 0x2, P0 ;  /* 0x00000007a5777211 */ /* 0x080fe400000f16ff */
[-C--:B------:R-:W-:Y:S01]  /*48b0*/  LEA.HI.X.SX32 R117, R18, R7.reuse, 0x2, P3 ;  /* 0x0000000712757211 */ /* 0x080fe200018f16ff */
[----:B-1----:R-:W-:Y:S01]  /*48c0*/  IMAD R18, R21, UR7, RZ ;  /* 0x0000000715127c24 */ /* 0x002fe2000f8e02ff */
[----:B------:R-:W-:Y:S02]  /*48d0*/  SEL R226, RZ, 0x4, P1 ;  /* 0x00000004ffe27807 */ /* 0x000fe40000800000 */
[----:B------:R-:W-:Y:S02]  /*48e0*/  SEL R165, RZ, 0x4, P2 ;  /* 0x00000004ffa57807 */ /* 0x000fe40001000000 */
[----:B------:R-:W-:Y:S01]  /*48f0*/  LEA.HI.X.SX32 R63, R174, R7, 0x2, P5 ;  /* 0x00000007ae3f7211 */ /* 0x000fe200028f16ff */
[----:B------:R1:W-:Y:S01]  /*4900*/  STL [R1+0x60], R18 ;  /* 0x0000601201007387 */ /* 0x0003e20000100800 */
[----:B------:R-:W-:-:S02]  /*4910*/  ISETP.GE.AND P1, PT, R162, UR4, PT ;  /* 0x00000004a2007c0c */ /* 0x000fc4000bf26270 */
[----:B------:R-:W-:Y:S02]  /*4920*/  ISETP.GE.AND P2, PT, R9, UR4, PT ;  /* 0x0000000409007c0c */ /* 0x000fe4000bf46270 */
[----:B------:R-:W-:Y:S02]  /*4930*/  ISETP.GE.AND P4, PT, R5, R184, PT ;  /* 0x000000b80500720c */ /* 0x000fe40003f86270 */
[----:B------:R-:W-:Y:S02]  /*4940*/  LEA R58, P5, R152, R94, 0x2 ;  /* 0x0000005e983a7211 */ /* 0x000fe400078a10ff */
[----:B------:R-:W-:Y:S02]  /*4950*/  ISETP.GE.AND P0, PT, R9, R184, PT ;  /* 0x000000b80900720c */ /* 0x000fe40003f06270 */
[----:B------:R-:W-:Y:S02]  /*4960*/  SEL R170, RZ, 0x4, P2 ;  /* 0x00000004ffaa7807 */ /* 0x000fe40001000000 */
[----:B------:R-:W-:-:S02]  /*4970*/  SEL R20, RZ, 0x4, P1 ;  /* 0x00000004ff147807 */ /* 0x000fc40000800000 */
[----:B------:R-:W-:Y:S02]  /*4980*/  LEA.HI.X.SX32 R59, R152, R7, 0x2, P5 ;  /* 0x00000007983b7211 */ /* 0x000fe400028f16ff */
[----:B------:R-:W-:Y:S02]  /*4990*/  ISETP.GE.AND P3, PT, R2, R184, PT ;  /* 0x000000b80200720c */ /* 0x000fe40003f66270 */
[----:B------:R-:W-:Y:S02]  /*49a0*/  SEL R236, RZ, 0x4, P4 ;  /* 0x00000004ffec7807 */ /* 0x000fe40002000000 */
[----:B------:R-:W-:Y:S02]  /*49b0*/  SEL R234, RZ, 0x4, P0 ;  /* 0x00000004ffea7807 */ /* 0x000fe40000000000 */
[----:B------:R-:W-:Y:S02]  /*49c0*/  LEA R114, P2, R18, R94, 0x2 ;  /* 0x0000005e12727211 */ /* 0x000fe400078410ff */
[----:B------:R-:W-:-:S02]  /*49d0*/  ISETP.GE.AND P1, PT, R2, UR4, PT ;  /* 0x0000000402007c0c */ /* 0x000fc4000bf26270 */
[-C--:B------:R-:W-:Y:S02]  /*49e0*/  ISETP.GE.AND P5, PT, R153, R184.reuse, PT ;  /* 0x000000b89900720c */ /* 0x080fe40003fa6270 */
[-C--:B------:R-:W-:Y:S02]  /*49f0*/  ISETP.GE.AND P4, PT, R175, R184.reuse, PT ;  /* 0x000000b8af00720c */ /* 0x080fe40003f86270 */
[----:B------:R-:W-:Y:S02]  /*4a00*/  ISETP.GE.AND P0, PT, R171, R184, PT ;  /* 0x000000b8ab00720c */ /* 0x000fe40003f06270 */
[----:B------:R-:W-:Y:S02]  /*4a10*/  SEL R233, RZ, 0x4, P3 ;  /* 0x00000004ffe97807 */ /* 0x000fe40001800000 */
[----:B------:R-:W-:Y:S02]  /*4a20*/  LEA.HI.X.SX32 R115, R18, R7, 0x2, P2 ;  /* 0x0000000712737211 */ /* 0x000fe400010f16ff */
[----:B------:R-:W-:-:S02]  /*4a30*/  SEL R174, RZ, 0x4, P1 ;  /* 0x00000004ffae7807 */ /* 0x000fc40000800000 */
[----:B------:R-:W-:Y:S02]  /*4a40*/  ISETP.GE.AND P3, PT, R169, R184, PT ;  /* 0x000000b8a900720c */ /* 0x000fe40003f66270 */
[----:B------:R-:W-:Y:S02]  /*4a50*/  SEL R232, RZ, 0x4, P5 ;  /* 0x00000004ffe87807 */ /* 0x000fe40002800000 */
[----:B------:R-:W-:Y:S02]  /*4a60*/  SEL R230, RZ, 0x4, P4 ;  /* 0x00000004ffe67807 */ /* 0x000fe40002000000 */
[----:B------:R-:W-:Y:S02]  /*4a70*/  SEL R229, RZ, 0x4, P0 ;  /* 0x00000004ffe57807 */ /* 0x000fe40000000000 */
[----:B------:R-:W-:Y:S02]  /*4a80*/  ISETP.GE.AND P2, PT, R175, UR4, PT ;  /* 0x00000004af007c0c */ /* 0x000fe4000bf46270 */
[----:B------:R-:W-:-:S02]  /*4a90*/  ISETP.GE.AND P1, PT, R173, UR4, PT ;  /* 0x00000004ad007c0c */ /* 0x000fc4000bf26270 */
[-C--:B------:R-:W-:Y:S02]  /*4aa0*/  ISETP.GE.AND P6, PT, R162, R184.reuse, PT ;  /* 0x000000b8a200720c */ /* 0x080fe40003fc6270 */
[-C--:B------:R-:W-:Y:S02]  /*4ab0*/  ISETP.GE.AND P5, PT, R168, R184.reuse, PT ;  /* 0x000000b8a800720c */ /* 0x080fe40003fa6270 */
[-C--:B------:R-:W-:Y:S02]  /*4ac0*/  ISETP.GE.AND P4, PT, R166, R184.reuse, PT ;  /* 0x000000b8a600720c */ /* 0x080fe40003f86270 */
[----:B------:R-:W-:Y:S02]  /*4ad0*/  ISETP.GE.AND P0, PT, R163, R184, PT ;  /* 0x000000b8a300720c */ /* 0x000fe40003f06270 */
[----:B------:R-:W-:Y:S02]  /*4ae0*/  SEL R39, RZ, 0x4, P3 ;  /* 0x00000004ff277807 */ /* 0x000fe40001800000 */
[----:B------:R-:W-:-:S02]  /*4af0*/  SEL R197, RZ, 0x4, P2 ;  /* 0x00000004ffc57807 */ /* 0x000fc40001000000 */
[----:B------:R-:W-:Y:S02]  /*4b00*/  SEL R201, RZ, 0x4, P1 ;  /* 0x00000004ffc97807 */ /* 0x000fe40000800000 */
[----:B------:R-:W-:Y:S02]  /*4b10*/  ISETP.GT.AND P3, PT, R155, 0x3f, PT ;  /* 0x0000003f9b00780c */ /* 0x000fe40003f64270 */
[----:B------:R-:W-:Y:S02]  /*4b20*/  SEL R22, RZ, 0x4, P6 ;  /* 0x00000004ff167807 */ /* 0x000fe40003000000 */
[----:B------:R-:W-:Y:S02]  /*4b30*/  SEL R228, RZ, 0x4, P5 ;  /* 0x00000004ffe47807 */ /* 0x000fe40002800000 */
[----:B------:R-:W-:Y:S02]  /*4b40*/  SEL R37, RZ, 0x4, P4 ;  /* 0x00000004ff257807 */ /* 0x000fe40002000000 */
[----:B------:R-:W-:-:S02]  /*4b50*/  SEL R222, RZ, 0x4, P0 ;  /* 0x00000004ffde7807 */ /* 0x000fc40000000000 */
[----:B------:R-:W-:Y:S02]  /*4b60*/  ISETP.GE.AND P2, PT, R172, UR4, PT ;  /* 0x00000004ac007c0c */ /* 0x000fe4000bf46270 */
[----:B------:R-:W-:Y:S02]  /*4b70*/  ISETP.GE.AND P1, PT, R171, UR4, PT ;  /* 0x00000004ab007c0c */ /* 0x000fe4000bf26270 */
[----:B------:R-:W-:Y:S02]  /*4b80*/  SEL R22, R22, RZ, P3 ;  /* 0x000000ff16167207 */ /* 0x000fe40001800000 */
[----:B------:R-:W-:Y:S02]  /*4b90*/  SEL R236, R236, RZ, P3 ;  /* 0x000000ffecec7207 */ /* 0x000fe40001800000 */
[----:B------:R-:W-:Y:S02]  /*4ba0*/  SEL R237, R237, RZ, P3 ;  /* 0x000000ffeded7207 */ /* 0x000fe40001800000 */
[----:B------:R-:W-:-:S02]  /*4bb0*/  SEL R235, R235, RZ, P3 ;  /* 0x000000ffebeb7207 */ /* 0x000fc40001800000 */
[----:B------:R-:W-:Y:S02]  /*4bc0*/  SEL R234, R234, RZ, P3 ;  /* 0x000000ffeaea7207 */ /* 0x000fe40001800000 */
[----:B------:R-:W-:Y:S02]  /*4bd0*/  SEL R233, R233, RZ, P3 ;  /* 0x000000ffe9e97207 */ /* 0x000fe40001800000 */
        /* <DEDUP_REMOVED lines=11> */
[----:B------:R-:W-:Y:S02]  /*4c90*/  SEL R214, RZ, 0x4, P2 ;  /* 0x00000004ffd67807 */ /* 0x000fe40001000000 */
[----:B------:R-:W-:Y:S02]  /*4ca0*/  SEL R215, RZ, 0x4, P1 ;  /* 0x00000004ffd77807 */ /* 0x000fe40000800000 */
[----:B------:R-:W-:Y:S02]  /*4cb0*/  ISETP.GE.AND P3, PT, R4, UR4, PT ;  /* 0x0000000404007c0c */ /* 0x000fe4000bf66270 */
[----:B------:R-:W-:Y:S02]  /*4cc0*/  ISETP.GE.AND P2, PT, R169, UR4, PT ;  /* 0x00000004a9007c0c */ /* 0x000fe4000bf46270 */
[----:B------:R-:W-:-:S02]  /*4cd0*/  ISETP.GE.AND P1, PT, R168, UR4, PT ;  /* 0x00000004a8007c0c */ /* 0x000fc4000bf26270 */
[----:B------:R-:W-:Y:S02]  /*4ce0*/  SEL R167, RZ, 0x4, P3 ;  /* 0x00000004ffa77807 */ /* 0x000fe40001800000 */
[----:B------:R-:W-:Y:S02]  /*4cf0*/  SEL R216, RZ, 0x4, P2 ;  /* 0x00000004ffd87807 */ /* 0x000fe40001000000 */
[----:B------:R-:W-:Y:S02]  /*4d00*/  SEL R217, RZ, 0x4, P1 ;  /* 0x00000004ffd97807 */ /* 0x000fe40000800000 */
[----:B--2---:R-:W-:Y:S02]  /*4d10*/  LOP3.LUT R161, R5, 0x2, RZ, 0xfc, !PT ;  /* 0x0000000205a17812 */ /* 0x004fe400078efcff */
[----:B------:R-:W-:Y:S02]  /*4d20*/  LEA R56, P3, R23, R94, 0x2 ;  /* 0x0000005e17387211 */ /* 0x000fe400078610ff */
[----:B------:R-:W-:-:S02]  /*4d30*/  ISETP.GE.AND P2, PT, R166, UR4, PT ;  /* 0x00000004a6007c0c */ /* 0x000fc4000bf46270 */
[----:B------:R-:W-:Y:S02]  /*4d40*/  ISETP.GE.AND P1, PT, R164, UR4, PT ;  /* 0x00000004a4007c0c */ /* 0x000fe4000bf26270 */
[----:B------:R-:W-:Y:S02]  /*4d50*/  ISETP.GE.AND P0, PT, R161, UR4, PT ;  /* 0x00000004a1007c0c */ /* 0x000fe4000bf06270 */
[----:B------:R-:W-:Y:S02]  /*4d60*/  LEA.HI.X.SX32 R57, R23, R7, 0x2, P3 ;  /* 0x0000000717397211 */ /* 0x000fe400018f16ff */
[----:B------:R-:W-:Y:S02]  /*4d70*/  SEL R218, RZ, 0x4, P2 ;  /* 0x00000004ffda7807 */ /* 0x000fe40001000000 */
[----:B------:R-:W-:Y:S02]  /*4d80*/  SEL R219, RZ, 0x4, P1 ;  /* 0x00000004ffdb7807 */ /* 0x000fe40000800000 */
[----:B------:R-:W-:-:S02]  /*4d90*/  ISETP.GE.AND P3, PT, R153, UR4, PT ;  /* 0x0000000499007c0c */ /* 0x000fc4000bf66270 */
[----:B------:R-:W-:Y:S02]  /*4da0*/  ISETP.GE.AND P2, PT, R154, UR4, PT ;  /* 0x000000049a007c0c */ /* 0x000fe4000bf46270 */
[----:B------:R-:W-:Y:S01]  /*4db0*/  ISETP.GE.AND P1, PT, R163, UR4, PT ;  /* 0x00000004a3007c0c */ /* 0x000fe2000bf26270 */
[----:B------:R-:W-:Y:S01]  /*4dc0*/  UIADD3 UR4, UR6, -0x80, URZ ;  /* 0xffffff8006047890 */ /* 0x000fe2000fffe03f */
[----:B------:R-:W-:Y:S02]  /*4dd0*/  SEL R152, RZ, 0x4, P0 ;  /* 0x00000004ff987807 */ /* 0x000fe40000000000 */
[----:B------:R-:W-:Y:S02]  /*4de0*/  ISETP.GT.AND P0, PT, R155, 0x5f, PT ;  /* 0x0000005f9b00780c */ /* 0x000fe40003f04270 */
[----:B------:R-:W-:Y:S02]  /*4df0*/  SEL R184, RZ, 0x4, P3 ;  /* 0x00000004ffb87807 */ /* 0x000fe40001800000 */
[----:B------:R-:W-:-:S02]  /*4e00*/  SEL R221, RZ, 0x4, P2 ;  /* 0x00000004ffdd7807 */ /* 0x000fc40001000000 */
[----:B------:R-:W-:Y:S02]  /*4e10*/  SEL R220, RZ, 0x4, P1 ;  /* 0x00000004ffdc7807 */ /* 0x000fe40000800000 */
[----:B------:R-:W-:Y:S02]  /*4e20*/  ISETP.GE.AND P2, PT, R5, UR5, PT ;  /* 0x0000000505007c0c */ /* 0x000fe4000bf46270 */
[----:B------:R-:W-:Y:S02]  /*4e30*/  ISETP.GE.AND P1, PT, R161, UR5, PT ;  /* 0x00000005a1007c0c */ /* 0x000fe4000bf26270 */
        /* <DEDUP_REMOVED lines=17> */
[----:B------:R-:W-:Y:S02]  /*4f50*/  ISETP.GE.AND P0, PT, R4, UR5, PT ;  /* 0x0000000504007c0c */ /* 0x000fe4000bf06270 */
[----:B------:R-:W-:Y:S02]  /*4f60*/  SEL R224, RZ, 0x4, P2 ;  /* 0x00000004ffe07807 */ /* 0x000fe40001000000 */
[----:B------:R-:W-:Y:S02]  /*4f70*/  SEL R223, RZ, 0x4, P1 ;  /* 0x00000004ffdf7807 */ /* 0x000fe40000800000 */
[----:B------:R-:W-:-:S02]  /*4f80*/  ISETP.GE.AND P2, PT, R9, UR5, PT ;  /* 0x0000000509007c0c */ /* 0x000fc4000bf46270 */
[----:B------:R-:W-:Y:S02]  /*4f90*/  ISETP.GE.AND P1, PT, R2, UR5, PT ;  /* 0x0000000502007c0c */ /* 0x000fe4000bf26270 */
[----:B------:R-:W-:Y:S02]  /*4fa0*/  SEL R225, RZ, 0x4, P0 ;  /* 0x00000004ffe17807 */ /* 0x000fe40000000000 */
        /* <DEDUP_REMOVED lines=17> */
[----:B------:R-:W-:Y:S02]  /*50c0*/  ISETP.NE.U32.AND P5, PT, R22, RZ, PT ;  /* 0x000000ff1600720c */ /* 0x000fe40003fa5070 */
[----:B---3--:R-:W-:Y:S02]  /*50d0*/  SEL R23, RZ, 0x4, P0 ;  /* 0x00000004ff177807 */ /* 0x008fe40000000000 */
[----:B------:R-:W-:Y:S02]  /*50e0*/  ISETP.GE.AND P0, PT, R154, UR5, PT ;  /* 0x000000059a007c0c */ /* 0x000fe4000bf06270 */
[----:B------:R-:W-:Y:S02]  /*50f0*/  SEL R22, RZ, 0x4, P2 ;  /* 0x00000004ff167807 */ /* 0x000fe40001000000 */
[----:B------:R-:W-:-:S02]  /*5100*/  SEL R21, RZ, 0x4, P1 ;  /* 0x00000004ff157807 */ /* 0x000fc40000800000 */
[----:B------:R-:W-:Y:S02]  /*5110*/  ISETP.GE.AND P2, PT, R163, UR5, PT ;  /* 0x00000005a3007c0c */ /* 0x000fe4000bf46270 */
[----:B------:R-:W-:Y:S01]  /*5120*/  ISETP.GE.AND P1, PT, R162, UR5, PT ;  /* 0x00000005a2007c0c */ /* 0x000fe2000bf26270 */
[----:B------:R-:W-:Y:S01]  /*5130*/  ULDC UR5, c[0x0][0x230] ;  /* 0x00008c0000057ab9 */ /* 0x000fe20000000800 */
[----:B------:R-:W-:Y:S01]  /*5140*/  ISETP.NE.U32.AND P4, PT, R20, RZ, PT ;  /* 0x000000ff1400720c */ /* 0x000fe20003f85070 */
[----:B------:R-:W-:Y:S01]  /*5150*/  UIADD3 UR5, UR5, -0xa0, URZ ;  /* 0xffffff6005057890 */ /* 0x000fe2000fffe03f */
[----:B------:R-:W-:Y:S02]  /*5160*/  ISETP.NE.U32.AND P6, PT, R55, RZ, PT ;  /* 0x000000ff3700720c */ /* 0x000fe40003fc5070 */
[----:B------:R-:W-:Y:S02]  /*5170*/  SEL R20, RZ, 0x4, P0 ;  /* 0x00000004ff147807 */ /* 0x000fe40000000000 */
[----:B------:R-:W-:-:S02]  /*5180*/  ISETP.GT.AND P0, PT, R155, 0x7f, PT ;  /* 0x0000007f9b00780c */ /* 0x000fc40003f04270 */
[----:B------:R-:W-:Y:S02]  /*5190*/  SEL R31, RZ, 0x4, P2 ;  /* 0x00000004ff1f7807 */ /* 0x000fe40001000000 */
[----:B------:R-:W-:Y:S02]  /*51a0*/  SEL R55, RZ, 0x4, P1 ;  /* 0x00000004ff377807 */ /* 0x000fe40000800000 */
        /* <DEDUP_REMOVED lines=17> */
[----:B------:R-:W-:Y:S02]  /*52c0*/  ISETP.GE.AND P0, PT, R4, UR4, PT ;  /* 0x0000000404007c0c */ /* 0x000fe4000bf06270 */
[----:B------:R-:W-:Y:S02]  /*52d0*/  ISETP.GE.AND P1, PT, R161, UR4, PT ;  /* 0x00000004a1007c0c */ /* 0x000fe4000bf26270 */
[----:B------:R-:W-:Y:S02]  /*52e0*/  SEL R244, RZ, 0x4, P0 ;  /* 0x00000004fff47807 */ /* 0x000fe40000000000 */
[----:B------:R-:W-:Y:S02]  /*52f0*/  ISETP.GE.AND P0, PT, R153, UR4, PT ;  /* 0x0000000499007c0c */ /* 0x000fe4000bf06270 */
[----:B------:R-:W-:-:S02]  /*5300*/  SEL R242, RZ, 0x4, P1 ;  /* 0x00000004fff27807 */ /* 0x000fc40000800000 */
[----:B------:R-:W-:Y:S02]  /*5310*/  ISETP.GE.AND P1, PT, R2, UR4, PT ;  /* 0x0000000402007c0c */ /* 0x000fe4000bf26270 */
[----:B------:R-:W-:Y:S02]  /*5320*/  SEL R247, RZ, 0x4, P0 ;  /* 0x00000004fff77807 */ /* 0x000fe40000000000 */
[----:B------:R-:W-:Y:S02]  /*5330*/  ISETP.GE.AND P0, PT, R172, UR4, PT ;  /* 0x00000004ac007c0c */ /* 0x000fe4000bf06270 */
[----:B------:R-:W-:Y:S02]  /*5340*/  SEL R246, RZ, 0x4, P1 ;  /* 0x00000004fff67807 */ /* 0x000fe40000800000 */
[----:B------:R-:W-:Y:S02]  /*5350*/  ISETP.GE.AND P1, PT, R173, UR4, PT ;  /* 0x00000004ad007c0c */ /* 0x000fe4000bf26270 */
[----:B------:R-:W-:-:S02]  /*5360*/  SEL R250, RZ, 0x4, P0 ;  /* 0x00000004fffa7807 */ /* 0x000fc40000000000 */
[----:B------:R-:W-:Y:S02]  /*5370*/  ISETP.GE.AND P0, PT, R168, UR4, PT ;  /* 0x00000004a8007c0c */ /* 0x000fe4000bf06270 */
[----:B------:R-:W-:Y:S02]  /*5380*/  SEL R249, RZ, 0x4, P1 ;  /* 0x00000004fff97807 */ /* 0x000fe40000800000 */
[----:B------:R-:W-:Y:S02]  /*5390*/  ISETP.GE.AND P2, PT, R5, UR4, PT ;  /* 0x0000000405007c0c */ /* 0x000fe4000bf46270 */
[----:B------:R-:W-:Y:S02]  /*53a0*/  ISETP.GE.AND P1, PT, R169, UR4, PT ;  /* 0x00000004a9007c0c */ /* 0x000fe4000bf26270 */
[----:B------:R-:W-:Y:S02]  /*53b0*/  SEL R102, RZ, 0x4, P0 ;  /* 0x00000004ff667807 */ /* 0x000fe40000000000 */
[----:B------:R-:W-:-:S02]  /*53c0*/  ISETP.GE.AND P0, PT, R164, UR4, PT ;  /* 0x00000004a4007c0c */ /* 0x000fc4000bf06270 */
[----:B------:R-:W-:Y:S02]  /*53d0*/  SEL R243, RZ, 0x4, P2 ;  /* 0x00000004fff37807 */ /* 0x000fe40001000000 */
        /* <DEDUP_REMOVED lines=8> */
[----:B------:R-:W-:Y:S02]  /*5460*/  ISETP.NE.U32.AND P3, PT, R55, RZ, PT ;  /* 0x000000ff3700720c */ /* 0x000fe40003f65070 */
[----:B------:R-:W-:Y:S02]  /*5470*/  ISETP.GE.AND P1, PT, R154, UR4, PT ;  /* 0x000000049a007c0c */ /* 0x000fe4000bf26270 */
[----:B------:R-:W-:-:S02]  /*5480*/  SEL R55, RZ, 0x4, P0 ;  /* 0x00000004ff377807 */ /* 0x000fc40000000000 */
[----:B------:R-:W-:Y:S02]  /*5490*/  ISETP.GT.AND P0, PT, R155, 0x9f, PT ;  /* 0x0000009f9b00780c */ /* 0x000fe40003f04270 */
[----:B------:R-:W-:Y:S02]  /*54a0*/  SEL R248, RZ, 0x4, P2 ;  /* 0x00000004fff87807 */ /* 0x000fe40001000000 */
[----:B------:R-:W-:Y:S02]  /*54b0*/  SEL R98, RZ, 0x4, P1 ;  /* 0x00000004ff627807 */ /* 0x000fe40000800000 */
[----:B------:R-:W-:Y:S02]  /*54c0*/  ISETP.GE.AND P2, PT, R171, UR4, PT ;  /* 0x00000004ab007c0c */ /* 0x000fe4000bf46270 */
[----:B------:R-:W-:Y:S02]  /*54d0*/  ISETP.GE.AND P1, PT, R162, UR4, PT ;  /* 0x00000004a2007c0c */ /* 0x000fe4000bf26270 */
[----:B------:R-:W-:-:S02]  /*54e0*/  SEL R176, R102, RZ, P0 ;  /* 0x000000ff66b07207 */ /* 0x000fc40000000000 */
[----:B-1----:R-:W-:Y:S02]  /*54f0*/  SEL R18, R101, RZ, P0 ;  /* 0x000000ff65127207 */ /* 0x002fe40000000000 */
[----:B------:R-:W-:Y:S01]  /*5500*/  SEL R251, RZ, 0x4, P2 ;  /* 0x00000004fffb7807 */ /* 0x000fe20001000000 */
[----:B------:R1:W-:Y:S01]  /*5510*/  STL [R1], R176 ;  /* 0x000000b001007387 */ /* 0x0003e20000100800 */
[----:B------:R-:W-:Y:S02]  /*5520*/  SEL R100, RZ, 0x4, P1 ;  /* 0x00000004ff647807 */ /* 0x000fe40000800000 */
[----:B------:R-:W-:Y:S01]  /*5530*/  ISETP.GE.AND P1, PT, R5, UR5, PT ;  /* 0x0000000505007c0c */ /* 0x000fe2000bf26270 */
[----:B------:R2:W-:Y:S01]  /*5540*/  STL [R1+0x4], R18 ;  /* 0x0000041201007387 */ /* 0x0005e20000100800 */
        /* <DEDUP_REMOVED lines=12> */
[----:B-1----:R-:W-:Y:S02]  /*5610*/  SEL R176, R98, RZ, P0 ;  /* 0x000000ff62b07207 */ /* 0x002fe40000000000 */
[----:B--2---:R-:W-:Y:S01]  /*5620*/  SEL R18, R55, RZ, P0 ;  /* 0x000000ff37127207 */ /* 0x004fe20000000000 */
[----:B------:R-:W-:Y:S01]  /*5630*/  STL [R1+0x8], R177 ;  /* 0x000008b101007387 */ /* 0x000fe20000100800 */
[----:B------:R-:W-:-:S02]  /*5640*/  SEL R100, R100, RZ, P0 ;  /* 0x000000ff64647207 */ /* 0x000fc40000000000 */
[----:B------:R-:W-:Y:S01]  /*5650*/  ISETP.GE.AND P0, PT, R161, UR5, PT ;  /* 0x00000005a1007c0c */ /* 0x000fe2000bf06270 */
[----:B------:R-:W-:Y:S01]  /*5660*/  STL [R1+0x10], R176 ;  /* 0x000010b001007387 */ /* 0x000fe20000100800 */
[----:B------:R-:W-:Y:S02]  /*5670*/  SEL R101, RZ, 0x4, P1 ;  /* 0x00000004ff657807 */ /* 0x000fe40000800000 */
[----:B------:R-:W-:Y:S01]  /*5680*/  ISETP.GE.AND P1, PT, R4, UR5, PT ;  /* 0x0000000504007c0c */ /* 0x000fe2000bf26270 */
[----:B------:R1:W-:Y:S01]  /*5690*/  STL [R1+0xc], R18 ;  /* 0x00000c1201007387 */ /* 0x0003e20000100800 */
        /* <DEDUP_REMOVED lines=27> */
[----:B------:R-:W-:Y:S02]  /*5850*/  SEL R98, RZ, 0x4, P0 ;  /* 0x00000004ff627807 */ /* 0x000fe40000000000 */
[----:B------:R-:W-:Y:S02]  /*5860*/  ISETP.GT.AND P0, PT, R155, 0xbf, PT ;  /* 0x000000bf9b00780c */ /* 0x000fe40003f04270 */
[----:B------:R-:W-:Y:S01]  /*5870*/  ISETP.GE.AND P1, PT, R162, UR5, PT ;  /* 0x00000005a2007c0c */ /* 0x000fe2000bf26270 */
[----:B------:R-:W-:Y:S01]  /*5880*/  ULDC.64 UR4, c[0x0][0x210] ;  /* 0x0000840000047ab9 */ /* 0x000fe20000000a00 */
[----:B------:R-:W-:Y:S02]  /*5890*/  SEL R162, R101, RZ, P0 ;  /* 0x000000ff65a27207 */ /* 0x000fe40000000000 */
[----:B------:R-:W-:Y:S02]  /*58a0*/  SEL R163, R102, RZ, P0 ;  /* 0x000000ff66a37207 */ /* 0x000fe40000000000 */
[----:B-1----:R-:W-:Y:S01]  /*58b0*/  SEL R18, R103, RZ, P0 ;  /* 0x000000ff67127207 */ /* 0x002fe20000000000 */
[----:B------:R1:W-:Y:S01]  /*58c0*/  STL [R1+0xb4], R162 ;  /* 0x0000b4a201007387 */ /* 0x0003e20000100800 */
[----:B------:R-:W-:-:S02]  /*58d0*/  SEL R154, R154, RZ, P0 ;  /* 0x000000ff9a9a7207 */ /* 0x000fc40000000000 */
[----:B------:R-:W-:Y:S01]  /*58e0*/  SEL R99, RZ, 0x4, P1 ;  /* 0x00000004ff637807 */ /* 0x000fe20000800000 */
[----:B------:R2:W-:Y:S01]  /*58f0*/  STL [R1+0xac], R163 ;  /* 0x0000aca301007387 */ /* 0x0005e20000100800 */
[----:B------:R-:W-:Y:S02]  /*5900*/  @P6 LOP3.LUT R6, R6, 0x80000000, RZ, 0xfc, !PT ;  /* 0x8000000006066812 */ /* 0x000fe400078efcff */
[----:B------:R-:W-:Y:S01]  /*5910*/  ISETP.NE.U32.AND P2, PT, R100, RZ, PT ;  /* 0x000000ff6400720c */ /* 0x000fe20003f45070 */
[----:B------:R3:W-:Y:S01]  /*5920*/  STL [R1+0xb0], R18 ;  /* 0x0000b01201007387 */ /* 0x0007e20000100800 */
[----:B------:R-:W-:Y:S02]  /*5930*/  LOP3.LUT R6, R6, 0xfbffffff, RZ, 0xc0, !PT ;  /* 0xfbffffff06067812 */ /* 0x000fe400078ec0ff */
[----:B-1----:R-:W-:Y:S02]  /*5940*/  SEL R162, R104, RZ, P0 ;  /* 0x000000ff68a27207 */ /* 0x002fe40000000000 */
[----:B------:R-:W-:-:S02]  /*5950*/  @P5 LOP3.LUT R6, R6, 0x4000000, RZ, 0xfc, !PT ;  /* 0x0400000006065812 */ /* 0x000fc400078efcff */
[----:B--2---:R-:W-:Y:S01]  /*5960*/  SEL R163, R105, RZ, P0 ;  /* 0x000000ff69a37207 */ /* 0x004fe20000000000 */
[----:B------:R1:W-:Y:S01]  /*5970*/  STL [R1+0xbc], R162 ;  /* 0x0000bca201007387 */ /* 0x0003e20000100800 */
[----:B------:R-:W-:Y:S02]  /*5980*/  LOP3.LUT R6, R6, 0xf7ffffff, RZ, 0xc0, !PT ;  /* 0xf7ffffff06067812 */ /* 0x000fe400078ec0ff */
[----:B---3--:R-:W-:Y:S01]  /*5990*/  SEL R18, R106, RZ, P0 ;  /* 0x000000ff6a127207 */ /* 0x008fe20000000000 */
[----:B------:R2:W-:Y:S01]  /*59a0*/  STL [R1+0xc0], R163 ;  /* 0x0000c0a301007387 */ /* 0x0005e20000100800 */
[----:B------:R-:W-:Y:S02]  /*59b0*/  @P4 LOP3.LUT R6, R6, 0x8000000, RZ, 0xfc, !PT ;  /* 0x0800000006064812 */ /* 0x000fe400078efcff */
[----:B------:R-:W-:Y:S01]  /*59c0*/  ISETP.NE.U32.AND P6, PT, R96, RZ, PT ;  /* 0x000000ff6000720c */ /* 0x000fe20003fc5070 */
[----:B------:R3:W-:Y:S01]  /*59d0*/  STL [R1+0xc8], R18 ;  /* 0x0000c81201007387 */ /* 0x0007e20000100800 */
[----:B------:R-:W-:-:S02]  /*59e0*/  LOP3.LUT R6, R6, 0xefffffff, RZ, 0xc0, !PT ;  /* 0xefffffff06067812 */ /* 0x000fc400078ec0ff */
[----:B-1----:R-:W-:Y:S02]  /*59f0*/  SEL R162, R107, RZ, P0 ;  /* 0x000000ff6ba27207 */ /* 0x002fe40000000000 */
[----:B------:R-:W-:Y:S02]  /*5a00*/  @P3 LOP3.LUT R6, R6, 0x10000000, RZ, 0xfc, !PT ;  /* 0x1000000006063812 */ /* 0x000fe400078efcff */
[----:B--2---:R-:W-:Y:S01]  /*5a10*/  SEL R163, R108, RZ, P0 ;  /* 0x000000ff6ca37207 */ /* 0x004fe20000000000 */
[----:B------:R1:W-:Y:S01]  /*5a20*/  STL [R1+0xcc], R162 ;  /* 0x0000cca201007387 */ /* 0x0003e20000100800 */
[----:B------:R-:W-:Y:S02]  /*5a30*/  LOP3.LUT R6, R6, 0xdfffffff, RZ, 0xc0, !PT ;  /* 0xdfffffff06067812 */ /* 0x000fe400078ec0ff */
[----:B---3--:R-:W-:Y:S01]  /*5a40*/  SEL R18, R109, RZ, P0 ;  /* 0x000000ff6d127207 */ /* 0x008fe20000000000 */
[----:B------:R2:W-:Y:S01]  /*5a50*/  STL [R1+0xdc], R163 ;  /* 0x0000dca301007387 */ /* 0x0005e20000100800 */
[----:B------:R-:W-:-:S02]  /*5a60*/  @P2 LOP3.LUT R6, R6, 0x20000000, RZ, 0xfc, !PT ;  /* 0x2000000006062812 */ /* 0x000fc400078efcff */
[----:B------:R-:W-:Y:S01]  /*5a70*/  ISETP.NE.U32.AND P2, PT, R41, RZ, PT ;  /* 0x000000ff2900720c */ /* 0x000fe20003f45070 */
[----:B------:R3:W-:Y:S01]  /*5a80*/  STL [R1+0xe0], R18 ;  /* 0x0000e01201007387 */ /* 0x0007e20000100800 */
[----:B------:R-:W-:Y:S02]  /*5a90*/  ISETP.NE.U32.AND P3, PT, R39, RZ, PT ;  /* 0x000000ff2700720c */ /* 0x000fe40003f65070 */
[----:B-1----:R-:W-:Y:S02]  /*5aa0*/  SEL R162, R110, RZ, P0 ;  /* 0x000000ff6ea27207 */ /* 0x002fe40000000000 */
[----:B------:R-:W-:Y:S02]  /*5ab0*/  ISETP.NE.U32.AND P4, PT, R37, RZ, PT ;  /* 0x000000ff2500720c */ /* 0x000fe40003f85070 */
[----:B--2---:R-:W-:Y:S01]  /*5ac0*/  SEL R163, R111, RZ, P0 ;  /* 0x000000ff6fa37207 */ /* 0x004fe20000000000 */
[----:B------:R1:W-:Y:S01]  /*5ad0*/  STL [R1+0xe4], R162 ;  /* 0x0000e4a201007387 */ /* 0x0003e20000100800 */
[----:B------:R-:W-:-:S02]  /*5ae0*/  ISETP.NE.U32.AND P5, PT, R35, RZ, PT ;  /* 0x000000ff2300720c */ /* 0x000fc40003fa5070 */
[----:B---3--:R-:W-:Y:S01]  /*5af0*/  SEL R18, R112, RZ, P0 ;  /* 0x000000ff70127207 */ /* 0x008fe20000000000 */
[----:B------:R-:W-:Y:S01]  /*5b00*/  STL [R1+0xe8], R163 ;  /* 0x0000e8a301007387 */ /* 0x000fe20000100800 */
[----:B------:R-:W-:-:S03]  /*5b10*/  LOP3.LUT R6, R6, 0xbfffffff, RZ, 0xc0, !PT ;  /* 0xbfffffff06067812 */ /* 0x000fc600078ec0ff */
[----:B------:R2:W-:Y:S01]  /*5b20*/  STL [R1+0xf0], R18 ;  /* 0x0000f01201007387 */ /* 0x0005e20000100800 */
[----:B------:R-:W-:Y:S02]  /*5b30*/  @P2 LOP3.LUT R6, R6, 0x40000000, RZ, 0xfc, !PT ;  /* 0x4000000006062812 */ /* 0x000fe400078efcff */
[----:B-1----:R-:W-:Y:S02]  /*5b40*/  SEL R162, R113, RZ, P0 ;  /* 0x000000ff71a27207 */ /* 0x002fe40000000000 */
[----:B------:R-:W-:-:S03]  /*5b50*/  ISETP.NE.U32.AND P2, PT, R19, RZ, PT ;  /* 0x000000ff1300720c */ /* 0x000fc60003f45070 */
[----:B------:R1:W-:Y:S01]  /*5b60*/  STL [R1+0xf8], R162 ;  /* 0x0000f8a201007387 */ /* 0x0003e20000100800 */
[----:B--2---:R-:W-:Y:S01]  /*5b70*/  IMAD R18, R10, UR7, RZ ;  /* 0x000000070a127c24 */ /* 0x004fe2000f8e02ff */
[----:B------:R-:W-:Y:S02]  /*5b80*/  SEL R10, R99, RZ, P0 ;  /* 0x000000ff630a7207 */ /* 0x000fe40000000000 */
[----:B------:R2:W-:Y:S01]  /*5b90*/  STL [R1+0x100], R154 ;  /* 0x0001009a01007387 */ /* 0x0005e20000100800 */
[----:B-1----:R-:W-:Y:S02]  /*5ba0*/  SEL R162, R55, RZ, P0 ;  /* 0x000000ff37a27207 */ /* 0x002fe40000000000 */
[----:B--2---:R-:W-:-:S03]  /*5bb0*/  SEL R154, R98, RZ, P0 ;  /* 0x000000ff629a7207 */ /* 0x004fc60000000000 */
[----:B------:R-:W-:Y:S01]  /*5bc0*/  STL [R1+0xfc], R162 ;  /* 0x0000fca201007387 */ /* 0x000fe20000100800 */
[----:B------:R-:W-:Y:S02]  /*5bd0*/  ISETP.NE.U32.AND P0, PT, R54, RZ, PT ;  /* 0x000000ff3600720c */ /* 0x000fe40003f05070 */
[C---:B------:R-:W-:Y:S01]  /*5be0*/  LEA R54, P1, R18.reuse, R94, 0x2 ;  /* 0x0000005e12367211 */ /* 0x040fe200078210ff */
[----:B------:R1:W-:Y:S03]  /*5bf0*/  STL [R1+0x5c], R18 ;  /* 0x00005c1201007387 */ /* 0x0003e60000100800 */
[----:B------:R-:W-:Y:S01]  /*5c00*/  LEA.HI.X.SX32 R55, R18, R7, 0x2, P1 ;  /* 0x0000000712377211 */ /* 0x000fe200008f16ff */
[----:B------:R2:W-:Y:S01]  /*5c10*/  STL [R1+0xf4], R154 ;  /* 0x0000f49a01007387 */ /* 0x0005e20000100800 */
[----:B-1----:R-:W-:Y:S02]  /*5c20*/  IMAD R18, R97, UR7, RZ ;  /* 0x0000000761127c24 */ /* 0x002fe4000f8e02ff */
[----:B--2---:R-:W-:-:S03]  /*5c30*/  IMAD R154, R8, 0x2, R186 ;  /* 0x00000002089a7824 */ /* 0x004fc600078e02ba */
[C---:B------:R-:W-:Y:S01]  /*5c40*/  LEA R112, P1, R18.reuse, R94, 0x2 ;  /* 0x0000005e12707211 */ /* 0x040fe200078210ff */
[----:B------:R1:W-:Y:S03]  /*5c50*/  STL [R1+0x58], R18 ;  /* 0x0000581201007387 */ /* 0x0003e60000100800 */
[----:B------:R-:W-:Y:S01]  /*5c60*/  LEA.HI.X.SX32 R113, R18, R7, 0x2, P1 ;  /* 0x0000000712717211 */ /* 0x000fe200008f16ff */
[----:B-1----:R-:W-:-:S05]  /*5c70*/  IMAD R18, R52, UR7, RZ ;  /* 0x0000000734127c24 */ /* 0x002fca000f8e02ff */
        /* <DEDUP_REMOVED lines=56> */
[CC--:B------:R-:W-:Y:S01]  /*6000*/  LEA R38, P1, R18.reuse, R94.reuse, 0x2 ;  /* 0x0000005e12267211 */ /* 0x0c0fe200078210ff */
[----:B------:R1:W-:Y:S03]  /*6010*/  STL [R1+0x18], R18 ;  /* 0x0000181201007387 */ /* 0x0003e60000100800 */
[-C--:B------:R-:W-:Y:S01]  /*6020*/  LEA.HI.X.SX32 R39, R18, R7.reuse, 0x2, P1 ;  /* 0x0000000712277211 */ /* 0x080fe200008f16ff */
[----:B-1----:R-:W-:Y:S01]  /*6030*/  IMAD R18, R34, UR7, RZ ;  /* 0x0000000722127c24 */ /* 0x002fe2000f8e02ff */
[----:B------:R-:W1:Y:S04]  /*6040*/  S2UR UR7, SR_CgaCtaId ;  /* 0x00000000000779c3 */ /* 0x000e680000008800 */
[CC--:B------:R-:W-:Y:S01]  /*6050*/  LEA R96, P1, R18.reuse, R94.reuse, 0x2 ;  /* 0x0000005e12607211 */ /* 0x0c0fe200078210ff */
[----:B------:R2:W-:Y:S03]  /*6060*/  STL [R1+0x14], R18 ;  /* 0x0000141201007387 */ /* 0x0005e60000100800 */
[----:B------:R-:W-:Y:S01]  /*6070*/  LEA.HI.X.SX32 R97, R18, R7, 0x2, P1 ;  /* 0x0000000712617211 */ /* 0x000fe200008f16ff */
[----:B------:R-:W-:Y:S01]  /*6080*/  STL [R1+0x15c], R186 ;  /* 0x00015cba01007387 */ /* 0x000fe20000100800 */
[----:B------:R-:W-:-:S04]  /*6090*/  LEA R36, P1, R196, R94, 0x2 ;  /* 0x0000005ec4247211 */ /* 0x000fc800078210ff */
[----:B------:R-:W-:Y:S02]  /*60a0*/  LEA.HI.X.SX32 R37, R196, R7, 0x2, P1 ;  /* 0x00000007c4257211 */ /* 0x000fe400008f16ff */
[----:B------:R-:W-:-:S04]  /*60b0*/  LEA R94, P1, R200, R94, 0x2 ;  /* 0x0000005ec85e7211 */ /* 0x000fc800078210ff */
[----:B------:R-:W-:Y:S01]  /*60c0*/  LEA.HI.X.SX32 R95, R200, R7, 0x2, P1 ;  /* 0x00000007c85f7211 */ /* 0x000fe200008f16ff */
[C---:B------:R-:W-:Y:S01]  /*60d0*/  IMAD R7, R8.reuse, 0x2, R154 ;  /* 0x0000000208077824 */ /* 0x040fe200078e029a */
[C---:B------:R-:W-:Y:S01]  /*60e0*/  LEA R182, P1, R185.reuse, UR4, 0x2 ;  /* 0x00000004b9b67c11 */ /* 0x040fe2000f8210ff */
[----:B------:R-:W-:Y:S02]  /*60f0*/  UMOV UR4, 0x400 ;  /* 0x0000040000047882 */ /* 0x000fe40000000000 */
[C---:B------:R-:W-:Y:S01]  /*6100*/  IMAD R164, R8.reuse, 0x2, R7 ;  /* 0x0000000208a47824 */ /* 0x040fe200078e0207 */
[----:B------:R-:W-:Y:S01]  /*6110*/  LEA.HI.X.SX32 R183, R185, UR5, 0x2, P1 ;  /* 0x00000005b9b77c11 */ /* 0x000fe200088f16ff */
[----:B-1----:R-:W-:Y:S02]  /*6120*/  ULEA UR7, UR7, UR4, 0x18 ;  /* 0x0000000407077291 */ /* 0x002fe4000f8ec03f */
[----:B--2---:R-:W-:-:S04]  /*6130*/  IMAD R18, R8, 0x2, R164 ;  /* 0x0000000208127824 */ /* 0x004fc800078e02a4 */
[C---:B------:R-:W-:Y:S01]  /*6140*/  IMAD R166, R8.reuse, 0x2, R18 ;  /* 0x0000000208a67824 */ /* 0x040fe200078e0212 */
[----:B------:R1:W-:Y:S01]  /*6150*/  STL [R1+0x54], R18 ;  /* 0x0000541201007387 */ /* 0x0003e20000100800 */
[----:B------:R-:W-:Y:S02]  /*6160*/  VIADD R19, R3, UR7 ;  /* 0x0000000703137c36 */ /* 0x000fe40008000000 */
[----:B------:R-:W-:-:S04]  /*6170*/  IMAD R168, R8, 0x2, R166 ;  /* 0x0000000208a87824 */ /* 0x000fc800078e02a6 */
[----:B------:R-:W-:-:S04]  /*6180*/  IMAD R172, R8, 0x2, R168 ;  /* 0x0000000208ac7824 */ /* 0x000fc800078e02a8 */
[----:B------:R-:W-:-:S04]  /*6190*/  IMAD R175, R8, 0x2, R172 ;  /* 0x0000000208af7824 */ /* 0x000fc800078e02ac */
[----:B------:R-:W-:-:S04]  /*61a0*/  IMAD R173, R8, 0x2, R175 ;  /* 0x0000000208ad7824 */ /* 0x000fc800078e02af */
[----:B------:R-:W-:-:S04]  /*61b0*/  IMAD R171, R8, 0x2, R173 ;  /* 0x0000000208ab7824 */ /* 0x000fc800078e02ad */
[----:B------:R-:W-:-:S04]  /*61c0*/  IMAD R169, R8, 0x2, R171 ;  /* 0x0000000208a97824 */ /* 0x000fc800078e02ab */
[----:B------:R-:W-:-:S05]  /*61d0*/  IMAD R34, R8, 0x2, R169 ;  /* 0x0000000208227824 */ /* 0x000fca00078e02a9 */
[----:B------:R-:W-:-:S04]  /*61e0*/  LEA R180, P1, R34, R182, 0x2 ;  /* 0x000000b622b47211 */ /* 0x000fc800078210ff */
[----:B------:R-:W-:Y:S01]  /*61f0*/  LEA.HI.X.SX32 R181, R34, R183, 0x2, P1 ;  /* 0x000000b722b57211 */ /* 0x000fe200008f16ff */
        /* <DEDUP_REMOVED lines=8> */
[----:B------:R-:W-:Y:S02]  /*6280*/  LEA.HI.X.SX32 R163, R34, R183, 0x2, P1 ;  /* 0x000000b722a37211 */ /* 0x000fe400008f16ff */
[----:B------:R-:W-:-:S04]  /*6290*/  LEA R34, P1, R186, R182, 0x2 ;  /* 0x000000b6ba227211 */ /* 0x000fc800078210ff */
[----:B------:R-:W-:Y:S02]  /*62a0*/  LEA.HI.X.SX32 R35, R186, R183, 0x2, P1 ;  /* 0x000000b7ba237211 */ /* 0x000fe400008f16ff */
[----:B------:R-:W-:-:S03]  /*62b0*/  LEA R208, P1, R154, R182, 0x2 ;  /* 0x000000b69ad07211 */ /* 0x000fc600078210ff */
[----:B------:R-:W-:Y:S01]  /*62c0*/  @!PT LDS RZ, [RZ] ;  /* 0x00000000fffff984 */ /* 0x000fe20000000800 */
[----:B------:R-:W-:Y:S01]  /*62d0*/  @!PT LDS RZ, [RZ] ;  /* 0x00000000fffff984 */ /* 0x000fe20000000800 */
[----:B------:R-:W-:Y:S01]  /*62e0*/  @!PT LDS RZ, [RZ] ;  /* 0x00000000fffff984 */ /* 0x000fe20000000800 */
[----:B------:R2:W-:Y:S01]  /*62f0*/  LDGSTS.E [R19+0x40000], desc[UR16][R34.64], P2 ;  /* 0x4000000022137fae */ /* 0x0005e20009121850 */
[-C--:B------:R-:W-:Y:S02]  /*6300*/  LEA.HI.X.SX32 R209, R154, R183.reuse, 0x2, P1 ;  /* 0x000000b79ad17211 */ /* 0x080fe400008f16ff */
[-C--:B------:R-:W-:Y:S02]  /*6310*/  LEA R206, P1, R7, R182.reuse, 0x2 ;  /* 0x000000b607ce7211 */ /* 0x080fe400078210ff */
[----:B------:R-:W-:Y:S01]  /*6320*/  ISETP.NE.U32.AND P2, PT, R241, RZ, PT ;  /* 0x000000fff100720c */ /* 0x000fe20003f45070 */
[----:B------:R3:W-:Y:S01]  /*6330*/  LDGSTS.E [R19+0x40008], desc[UR16][R208.64], P0 ;  /* 0x40008000d0137fae */ /* 0x0007e20008121850 */
[----:B------:R-:W-:Y:S02]  /*6340*/  LEA.HI.X.SX32 R207, R7, R183, 0x2, P1 ;  /* 0x000000b707cf7211 */ /* 0x000fe400008f16ff */
[----:B------:R-:W-:-:S04]  /*6350*/  LEA R204, P1, R164, R182, 0x2 ;  /* 0x000000b6a4cc7211 */ /* 0x000fc800078210ff */
[----:B------:R-:W-:Y:S02]  /*6360*/  LEA.HI.X.SX32 R205, R164, R183, 0x2, P1 ;  /* 0x000000b7a4cd7211 */ /* 0x000fe400008f16ff */
[----:B------:R-:W-:-:S04]  /*6370*/  LEA R202, P1, R18, R182, 0x2 ;  /* 0x000000b612ca7211 */ /* 0x000fc800078210ff */
[----:B------:R-:W-:Y:S02]  /*6380*/  LEA.HI.X.SX32 R203, R18, R183, 0x2, P1 ;  /* 0x000000b712cb7211 */ /* 0x000fe400008f16ff */
[----:B-1----:R-:W-:Y:S02]  /*6390*/  LOP3.LUT R18, R3, 0x10, RZ, 0x3c, !PT ;  /* 0x0000001003127812 */ /* 0x002fe400078e3cff */
[----:B------:R-:W-:-:S04]  /*63a0*/  LEA R198, P1, R166, R182, 0x2 ;  /* 0x000000b6a6c67211 */ /* 0x000fc800078210ff */
[----:B------:R-:W4:Y:S01]  /*63b0*/  LDL.LU R18, [R1+0x178] ;  /* 0x0001780001127983 */ /* 0x000f220000300800 */
[----:B------:R-:W-:Y:S02]  /*63c0*/  LEA.HI.X.SX32 R199, R166, R183, 0x2, P1 ;  /* 0x000000b7a6c77211 */ /* 0x000fe400008f16ff */
[----:B------:R-:W-:-:S04]  /*63d0*/  LEA R194, P1, R168, R182, 0x2 ;  /* 0x000000b6a8c27211 */ /* 0x000fc800078210ff */
        /* <DEDUP_REMOVED lines=11> */
[----:B------:R-:W-:Y:S01]  /*6490*/  LOP3.LUT R241, R3, 0x20, RZ, 0x3c, !PT ;  /* 0x0000002003f17812 */ /* 0x000fe200078e3cff */
[----:B------:R-:W-:-:S06]  /*64a0*/  UIADD3 UR4, UR12, -0xc0, URZ ;  /* 0xffffff400c047890 */ /* 0x000fcc000fffe03f */
[----:B------:R-:W-:Y:S02]  /*64b0*/  ISETP.GE.AND P0, PT, R5, UR4, PT ;  /* 0x0000000405007c0c */ /* 0x000fe4000bf06270 */
[----:B----4-:R-:W-:Y:S02]  /*64c0*/  ISETP.NE.U32.AND P1, PT, R18, RZ, PT ;  /* 0x000000ff1200720c */ /* 0x010fe40003f25070 */
[----:B------:R-:W-:-:S05]  /*64d0*/  LOP3.LUT R18, R3, 0x10, RZ, 0x3c, !PT ;  /* 0x0000001003127812 */ /* 0x000fca00078e3cff */
[----:B------:R-:W-:-:S06]  /*64e0*/  VIADD R18, R18, UR7 ;  /* 0x0000000712127c36 */ /* 0x000fcc0008000000 */
[----:B------:R1:W-:Y:S01]  /*64f0*/  LDGSTS.E [R18+0x40000], desc[UR16][R206.64], P1 ;  /* 0x40000000ce127fae */ /* 0x0003e20008921850 */
[----:B------:R-:W-:-:S03]  /*6500*/  ISETP.NE.U32.AND P1, PT, R17, RZ, PT ;  /* 0x000000ff1100720c */ /* 0x000fc60003f25070 */
[----:B------:R4:W-:Y:S01]  /*6510*/  LDGSTS.E [R18+0x40008], desc[UR16][R204.64], P2 ;  /* 0x40008000cc127fae */ /* 0x0009e20009121850 */
[----:B------:R-:W-:Y:S01]  /*6520*/  ISETP.NE.U32.AND P2, PT, R240, RZ, PT ;  /* 0x000000fff000720c */ /* 0x000fe20003f45070 */
[----:B------:R-:W-:Y:S01]  /*6530*/  VIADD R17, R241, UR7 ;  /* 0x00000007f1117c36 */ /* 0x000fe20008000000 */
[----:B------:R-:W-:-:S07]  /*6540*/  LOP3.LUT R240, R3, 0x30, RZ, 0x3c, !PT ;  /* 0x0000003003f07812 */ /* 0x000fce00078e3cff */
        /* <DEDUP_REMOVED lines=22> */
[----:B------:R-:W-:-:S08]  /*66b0*/  VIADD R13, R13, UR7 ;  /* 0x000000070d0d7c36 */ /* 0x000fd00008000000 */
[----:B------:R4:W-:Y:S01]  /*66c0*/  LDGSTS.E [R13+0x40000], desc[UR16][R180.64], P1 ;  /* 0x40000000b40d7fae */ /* 0x0009e20008921850 */
[----:B------:R-:W-:-:S03]  /*66d0*/  ISETP.NE.U32.AND P1, PT, R10, RZ, PT ;  /* 0x000000ff0a00720c */ /* 0x000fc60003f25070 */
[----:B------:R4:W-:Y:S01]  /*66e0*/  LDGSTS.E [R13+0x40008], desc[UR16][R178.64], P2 ;  /* 0x40008000b20d7fae */ /* 0x0009e20009121850 */
[----:B------:R-:W-:Y:S02]  /*66f0*/  ISETP.GE.AND P2, PT, R161, UR4, PT ;  /* 0x00000004a1007c0c */ /* 0x000fe4000bf46270 */
[----:B------:R-:W-:Y:S01]  /*6700*/  SEL R10, RZ, 0x4, P0 ;  /* 0x00000004ff0a7807 */ /* 0x000fe20000000000 */
[----:B------:R-:W2:Y:S01]  /*6710*/  LDL.LU R161, [R1+0x174] ;  /* 0x0001740001a17983 */ /* 0x000ea20000300800 */
[----:B------:R-:W-:Y:S02]  /*6720*/  ISETP.GT.AND P0, PT, R155, 0xdf, PT ;  /* 0x000000df9b00780c */ /* 0x000fe40003f04270 */
[----:B------:R-:W-:Y:S02]  /*6730*/  SEL R12, RZ, 0x4, P2 ;  /* 0x00000004ff0c7807 */ /* 0x000fe40001000000 */
[----:B------:R-:W-:Y:S02]  /*6740*/  ISETP.GE.AND P2, PT, R4, UR4, PT ;  /* 0x0000000404007c0c */ /* 0x000fe4000bf46270 */
[----:B------:R-:W3:Y:S01]  /*6750*/  LDL.LU R4, [R1+0x170] ;  /* 0x0001700001047983 */ /* 0x000ee20000300800 */
[----:B------:R-:W-:-:S02]  /*6760*/  SEL R238, R10, RZ, P0 ;  /* 0x000000ff0aee7207 */ /* 0x000fc40000000000 */
[----:B------:R-:W-:Y:S02]  /*6770*/  SEL R10, RZ, 0x4, P2 ;  /* 0x00000004ff0a7807 */ /* 0x000fe40001000000 */
[----:B------:R-:W-:Y:S02]  /*6780*/  ISETP.GE.AND P2, PT, R9, UR4, PT ;  /* 0x0000000409007c0c */ /* 0x000fe4000bf46270 */
[----:B------:R-:W4:Y:S02]  /*6790*/  LDL.LU R9, [R1+0x16c] ;  /* 0x00016c0001097983 */ /* 0x000f240000300800 */
[----:B------:R-:W-:Y:S02]  /*67a0*/  SEL R11, RZ, 0x4, P2 ;  /* 0x00000004ff0b7807 */ /* 0x000fe40001000000 */
[----:B------:R-:W-:Y:S02]  /*67b0*/  ISETP.GE.AND P2, PT, R2, UR4, PT ;  /* 0x0000000402007c0c */ /* 0x000fe4000bf46270 */
[----:B------:R-:W2:Y:S01]  /*67c0*/  LDL.LU R2, [R1+0x168] ;  /* 0x0001680001027983 */ /* 0x000ea20000300800 */
[----:B------:R-:W-:-:S02]  /*67d0*/  SEL R239, R12, RZ, P0 ;  /* 0x000000ff0cef7207 */ /* 0x000fc40000000000 */
[----:B------:R-:W-:Y:S02]  /*67e0*/  SEL R12, RZ, 0x4, P2 ;  /* 0x00000004ff0c7807 */ /* 0x000fe40001000000 */
[----:B------:R-:W-:Y:S02]  /*67f0*/  LOP3.LUT R5, R3, 0x70, RZ, 0x3c, !PT ;  /* 0x0000007003057812 */ /* 0x000fe400078e3cff */
[----:B------:R-:W-:Y:S02]  /*6800*/  ISETP.GE.AND P2, PT, R153, UR4, PT ;  /* 0x0000000499007c0c */ /* 0x000fe4000bf46270 */
[----:B------:R-:W-:Y:S01]  /*6810*/  SEL R153, R12, RZ, P0 ;  /* 0x000000ff0c997207 */ /* 0x000fe20000000000 */
[----:B------:R-:W-:Y:S01]  /*6820*/  VIADD R12, R5, UR7 ;  /* 0x00000007050c7c36 */ /* 0x000fe20008000000 */
[----:B------:R-:W-:-:S04]  /*6830*/  SHF.R.U32.HI R5, RZ, 0x6, R0 ;  /* 0x00000006ff057819 */ /* 0x000fc80000011600 */
[----:B------:R-:W-:Y:S01]  /*6840*/  SGXT.U32 R5, R5, 0x1 ;  /* 0x000000010505781a */ /* 0x000fe20000000000 */
[----:B------:R4:W-:Y:S03]  /*6850*/  LDGSTS.E [R12+0x40000], desc[UR16][R176.64], P6 ;  /* 0x40000000b00c7fae */ /* 0x0009e6000b121850 */
[----:B------:R-:W-:Y:S02]  /*6860*/  LOP3.LUT R5, R5, 0xc, RZ, 0xfc, !PT ;  /* 0x0000000c05057812 */ /* 0x000fe400078efcff */
[----:B------:R-:W-:Y:S02]  /*6870*/  SEL R240, R10, RZ, P0 ;  /* 0x000000ff0af07207 */ /* 0x000fe40000000000 */
[----:B------:R-:W-:Y:S02]  /*6880*/  ISETP.GE.AND P6, PT, R5, UR4, PT ;  /* 0x0000000405007c0c */ /* 0x000fe4000bfc6270 */
[----:B------:R-:W-:-:S02]  /*6890*/  SEL R10, RZ, 0x4, P2 ;  /* 0x00000004ff0a7807 */ /* 0x000fc40001000000 */
[----:B------:R-:W-:Y:S02]  /*68a0*/  SEL R241, R11, RZ, P0 ;  /* 0x000000ff0bf17207 */ /* 0x000fe40000000000 */
[----:B------:R-:W-:Y:S02]  /*68b0*/  SEL R0, R10, RZ, P0 ;  /* 0x000000ff0a007207 */ /* 0x000fe40000000000 */
[----:B---3--:R-:W-:Y:S02]  /*68c0*/  ISETP.NE.U32.AND P2, PT, R4, RZ, PT ;  /* 0x000000ff0400720c */ /* 0x008fe40003f45070 */
[----:B------:R-:W-:Y:S02]  /*68d0*/  SEL R4, RZ, 0x4, P6 ;  /* 0x00000004ff047807 */ /* 0x000fe40003000000 */
[----:B------:R-:W-:Y:S01]  /*68e0*/  LOP3.LUT P6, RZ, R6, 0x80000000, RZ, 0xc0, !PT ;  /* 0x8000000006ff7812 */ /* 0x000fe200078cc0ff */
[----:B--2---:R-:W-:-:S08]  /*68f0*/  VIADD R11, R2, UR7 ;  /* 0x00000007020b7c36 */ /* 0x004fd00008000000 */
[----:B------:R2:W-:Y:S04]  /*6900*/  LDGSTS.E [R12+0x40008], desc[UR16][R162.64], P2 ;  /* 0x40008000a20c7fae */ /* 0x0005e80009121850 */
[----:B------:R-:W0:Y:S04]  /*6910*/  LDGDEPBAR ;  /* 0x00000000000079af */ /* 0x000e280000000000 */
[----:B------:R3:W-:Y:S04]  /*6920*/  LDGSTS.E [R11], desc[UR16][R160.64], P6 ;  /* 0x00000000a00b7fae */ /* 0x0007e8000b121850 */
[----:B------:R3:W-:Y:S04]  /*6930*/  LDGSTS.E [R11+0x400], desc[UR16][R150.64], P6 ;  /* 0x00400000960b7fae */ /* 0x0007e8000b121850 */
        /* <DEDUP_REMOVED lines=16> */
[----:B------:R3:W-:Y:S01]  /*6a40*/  LDGSTS.E [R11+0x4800], desc[UR16][R62.64], P6 ;  /* 0x048000003e0b7fae */ /* 0x0007e2000b121850 */
[----:B------:R-:W-:-:S03]  /*6a50*/  LOP3.LUT R10, R2, 0x40, RZ, 0x3c, !PT ;  /* 0x00000040020a7812 */ /* 0x000fc600078e3cff */
[----:B------:R3:W-:Y:S04]  /*6a60*/  LDGSTS.E [R11+0x4c00], desc[UR16][R60.64], P6 ;  /* 0x04c000003c0b7fae */ /* 0x0007e8000b121850 */
[----:B------:R3:W-:Y:S04]  /*6a70*/  LDGSTS.E [R11+0x5000], desc[UR16][R58.64], P6 ;  /* 0x050000003a0b7fae */ /* 0x0007e8000b121850 */
[----:B------:R3:W-:Y:S04]  /*6a80*/  LDGSTS.E [R11+0x5400], desc[UR16][R56.64], P6 ;  /* 0x05400000380b7fae */ /* 0x0007e8000b121850 */
[----:B------:R3:W-:Y:S04]  /*6a90*/  LDGSTS.E [R11+0x5800], desc[UR16][R54.64], P6 ;  /* 0x05800000360b7fae */ /* 0x0007e8000b121850 */
[----:B------:R3:W-:Y:S01]  /*6aa0*/  LDGSTS.E [R11+0x5c00], desc[UR16][R52.64], P6 ;  /* 0x05c00000340b7fae */ /* 0x0007e2000b121850 */
[----:B------:R-:W-:-:S03]  /*6ab0*/  VIADD R10, R10, UR7 ;  /* 0x000000070a0a7c36 */ /* 0x000fc60008000000 */
        /* <DEDUP_REMOVED lines=40> */
[----:B------:R-:W0:Y:S01]  /*6d40*/  LDGDEPBAR ;  /* 0x00000000000079af */ /* 0x000e220000000000 */
[----:B------:R-:W-:Y:S01]  /*6d50*/  BAR.SYNC.DEFER_BLOCKING 0x0 ;  /* 0x0000000000007b1d */ /* 0x000fe20000010000 */
[----:B------:R-:W-:-:S02]  /*6d60*/  ISETP.NE.U32.AND P2, PT, R236, RZ, PT ;  /* 0x000000ffec00720c */ /* 0x000fc40003f45070 */
[----:B------:R-:W-:Y:S02]  /*6d70*/  ISETP.NE.U32.AND P6, PT, R237, RZ, PT ;  /* 0x000000ffed00720c */ /* 0x000fe40003fc5070 */
[----:B------:R-:W-:Y:S01]  /*6d80*/  SEL R5, R4, RZ, P0 ;  /* 0x000000ff04057207 */ /* 0x000fe20000000000 */
[----:B------:R-:W-:Y:S01]  /*6d90*/  IMAD.SHL.U32 R4, R8, 0x20, RZ ;  /* 0x0000002008047824 */ /* 0x000fe200078e00ff */
[----:B------:R-:W3:Y:S03]  /*6da0*/  LDL.LU R236, [R1+0xc] ;  /* 0x00000c0001ec7983 */ /* 0x000ee60000300800 */
[C---:B------:R-:W-:Y:S01]  /*6db0*/  IMAD.WIDE R34, R4.reuse, 0x4, R34 ;  /* 0x0000000404227825 */ /* 0x040fe200078e0222 */
[----:B------:R-:W3:Y:S03]  /*6dc0*/  LDL.LU R237, [R1+0x10] ;  /* 0x0000100001ed7983 */ /* 0x000ee60000300800 */
[----:B------:R-:W-:Y:S01]  /*6dd0*/  IMAD.WIDE R208, R4, 0x4, R208 ;  /* 0x0000000404d07825 */ /* 0x000fe200078e02d0 */
[----:B------:R-:W-:Y:S01]  /*6de0*/  @!PT LDS RZ, [RZ] ;  /* 0x00000000fffff984 */ /* 0x000fe20000000800 */
[----:B------:R-:W-:Y:S01]  /*6df0*/  @!PT LDS RZ, [RZ] ;  /* 0x00000000fffff984 */ /* 0x000fe20000000800 */
[----:B------:R-:W-:Y:S01]  /*6e00*/  @!PT LDS RZ, [RZ] ;  /* 0x00000000fffff984 */ /* 0x000fe20000000800 */
[----:B------:R3:W-:Y:S01]  /*6e10*/  LDGSTS.E [R19+0x42000], desc[UR16][R34.64], P2 ;  /* 0x4200000022137fae */ /* 0x0007e20009121850 */
[----:B------:R-:W-:-:S03]  /*6e20*/  ISETP.NE.U32.AND P2, PT, R235, RZ, PT ;  /* 0x000000ffeb00720c */ /* 0x000fc60003f45070 */
[----:B------:R3:W-:Y:S01]  /*6e30*/  LDGSTS.E [R19+0x42008], desc[UR16][R208.64], P6 ;  /* 0x42008000d0137fae */ /* 0x0007e2000b121850 */
[----:B------:R-:W-:Y:S01]  /*6e40*/  ISETP.NE.U32.AND P6, PT, R234, RZ, PT ;  /* 0x000000ffea00720c */ /* 0x000fe20003fc5070 */
[C---:B-1----:R-:W-:Y:S02]  /*6e50*/  IMAD.WIDE R206, R4.reuse, 0x4, R206 ;  /* 0x0000000404ce7825 */ /* 0x042fe400078e02ce */
[----:B------:R-:W3:Y:S02]  /*6e60*/  LDL.LU R235, [R1+0x8] ;  /* 0x0000080001eb7983 */ /* 0x000ee40000300800 */
[----:B----4-:R-:W-:Y:S02]  /*6e70*/  IMAD.WIDE R204, R4, 0x4, R204 ;  /* 0x0000000404cc7825 */ /* 0x010fe400078e02cc */
[----:B------:R-:W4:Y:S04]  /*6e80*/  LDL.LU R234, [R1+0x4] ;  /* 0x0000040001ea7983 */ /* 0x000f280000300800 */
[----:B------:R1:W-:Y:S01]  /*6e90*/  LDGSTS.E [R18+0x42000], desc[UR16][R206.64], P2 ;  /* 0x42000000ce127fae */ /* 0x0003e20009121850 */
[----:B------:R-:W-:-:S03]  /*6ea0*/  ISETP.NE.U32.AND P2, PT, R233, RZ, PT ;  /* 0x000000ffe900720c */ /* 0x000fc60003f45070 */
[----:B------:R1:W-:Y:S01]  /*6eb0*/  LDGSTS.E [R18+0x42008], desc[UR16][R204.64], P6 ;  /* 0x42008000cc127fae */ /* 0x0003e2000b121850 */
[----:B------:R-:W-:Y:S01]  /*6ec0*/  ISETP.NE.U32.AND P6, PT, R232, RZ, PT ;  /* 0x000000ffe800720c */ /* 0x000fe20003fc5070 */
[C---:B------:R-:W-:Y:S02]  /*6ed0*/  IMAD.WIDE R202, R4.reuse, 0x4, R202 ;  /* 0x0000000404ca7825 */ /* 0x040fe400078e02ca */
[----:B------:R-:W4:Y:S02]  /*6ee0*/  LDL.LU R233, [R1] ;  /* 0x0000000001e97983 */ /* 0x000f240000300800 */
[----:B------:R-:W-:-:S04]  /*6ef0*/  IMAD.WIDE R198, R4, 0x4, R198 ;  /* 0x0000000404c67825 */ /* 0x000fc800078e02c6 */
[----:B------:R1:W-:Y:S01]  /*6f00*/  LDGSTS.E [R17+0x42000], desc[UR16][R202.64], P2 ;  /* 0x42000000ca117fae */ /* 0x0003e20009121850 */
[----:B------:R-:W-:-:S03]  /*6f10*/  ISETP.NE.U32.AND P2, PT, R230, RZ, PT ;  /* 0x000000ffe600720c */ /* 0x000fc60003f45070 */
[----:B------:R1:W-:Y:S01]  /*6f20*/  LDGSTS.E [R17+0x42008], desc[UR16][R198.64], P6 ;  /* 0x42008000c6117fae */ /* 0x0003e2000b121850 */
[----:B------:R-:W-:Y:S01]  /*6f30*/  ISETP.NE.U32.AND P6, PT, R231, RZ, PT ;  /* 0x000000ffe700720c */ /* 0x000fe20003fc5070 */
[----:B------:R-:W-:-:S04]  /*6f40*/  IMAD.WIDE R194, R4, 0x4, R194 ;  /* 0x0000000404c27825 */ /* 0x000fc800078e02c2 */
[----:B------:R-:W-:-:S04]  /*6f50*/  IMAD.WIDE R192, R4, 0x4, R192 ;  /* 0x0000000404c07825 */ /* 0x000fc800078e02c0 */
[----:B------:R1:W-:Y:S01]  /*6f60*/  LDGSTS.E [R16+0x42000], desc[UR16][R194.64], P2 ;  /* 0x42000000c2107fae */ /* 0x0003e20009121850 */
[----:B------:R-:W-:-:S03]  /*6f70*/  LOP3.LUT P2, RZ, R6, 0x40000000, RZ, 0xc0, !PT ;  /* 0x4000000006ff7812 */ /* 0x000fc6000784c0ff */
[----:B------:R1:W-:Y:S01]  /*6f80*/  LDGSTS.E [R16+0x42008], desc[UR16][R192.64], P6 ;  /* 0x42008000c0107fae */ /* 0x0003e2000b121850 */
[----:B------:R-:W-:Y:S01]  /*6f90*/  ISETP.NE.U32.AND P6, PT, R229, RZ, PT ;  /* 0x000000ffe500720c */ /* 0x000fe20003fc5070 */
[----:B------:R-:W-:-:S04]  /*6fa0*/  IMAD.WIDE R190, R4, 0x4, R190 ;  /* 0x0000000404be7825 */ /* 0x000fc800078e02be */
[----:B------:R-:W-:-:S04]  /*6fb0*/  IMAD.WIDE R188, R4, 0x4, R188 ;  /* 0x0000000404bc7825 */ /* 0x000fc800078e02bc */
[----:B------:R1:W-:Y:S04]  /*6fc0*/  LDGSTS.E [R15+0x42000], desc[UR16][R190.64], P2 ;  /* 0x42000000be0f7fae */ /* 0x0003e80009121850 */
[----:B------:R1:W-:Y:S01]  /*6fd0*/  LDGSTS.E [R15+0x42008], desc[UR16][R188.64], P6 ;  /* 0x42008000bc0f7fae */ /* 0x0003e2000b121850 */
[----:B------:R-:W-:Y:S01]  /*6fe0*/  ISETP.NE.U32.AND P6, PT, R228, RZ, PT ;  /* 0x000000ffe400720c */ /* 0x000fe20003fc5070 */
[----:B------:R-:W-:-:S04]  /*6ff0*/  IMAD.WIDE R186, R4, 0x4, R186 ;  /* 0x0000000404ba7825 */ /* 0x000fc800078e02ba */
[----:B------:R-:W-:Y:S01]  /*7000*/  IMAD.WIDE R182, R4, 0x4, R182 ;  /* 0x0000000404b67825 */ /* 0x000fe200078e02b6 */
[----:B------:R1:W-:Y:S07]  /*7010*/  LDGSTS.E [R14+0x42000], desc[UR16][R186.64], P3 ;  /* 0x42000000ba0e7fae */ /* 0x0003ee0009921850 */
[----:B------:R1:W-:Y:S01]  /*7020*/  LDGSTS.E [R14+0x42008], desc[UR16][R182.64], P6 ;  /* 0x42008000b60e7fae */ /* 0x0003e2000b121850 */
[----:B------:R-:W-:Y:S01]  /*7030*/  ISETP.NE.U32.AND P6, PT, R226, RZ, PT ;  /* 0x000000ffe200720c */ /* 0x000fe20003fc5070 */
[----:B------:R-:W-:-:S04]  /*7040*/  IMAD.WIDE R180, R4, 0x4, R180 ;  /* 0x0000000404b47825 */ /* 0x000fc800078e02b4 */
[C---:B------:R-:W-:Y:S01]  /*7050*/  IMAD.WIDE R178, R4.reuse, 0x4, R178 ;  /* 0x0000000404b27825 */ /* 0x040fe200078e02b2 */
[----:B------:R1:W-:Y:S03]  /*7060*/  LDGSTS.E [R13+0x42000], desc[UR16][R180.64], P4 ;  /* 0x42000000b40d7fae */ /* 0x0003e6000a121850 */
[----:B------:R-:W-:-:S04]  /*7070*/  IMAD.WIDE R176, R4, 0x4, R176 ;  /* 0x0000000404b07825 */ /* 0x000fc800078e02b0 */
[----:B------:R1:W-:Y:S01]  /*7080*/  LDGSTS.E [R13+0x42008], desc[UR16][R178.64], P6 ;  /* 0x42008000b20d7fae */ /* 0x0003e2000b121850 */
[----:B------:R-:W-:-:S03]  /*7090*/  ISETP.NE.U32.AND P6, PT, R222, RZ, PT ;  /* 0x000000ffde00720c */ /* 0x000fc60003fc5070 */
[----:B------:R1:W-:Y:S01]  /*70a0*/  LDGSTS.E [R12+0x42000], desc[UR16][R176.64], P5 ;  /* 0x42000000b00c7fae */ /* 0x0003e2000a921850 */
[C---:B------:R-:W-:Y:S02]  /*70b0*/  LOP3.LUT P5, RZ, R6.reuse, 0x4000000, RZ, 0xc0, !PT ;  /* 0x0400000006ff7812 */ /* 0x040fe400078ac0ff */
[C---:B------:R-:W-:Y:S02]  /*70c0*/  LOP3.LUT P2, RZ, R6.reuse, 0x20000000, RZ, 0xc0, !PT ;  /* 0x2000000006ff7812 */ /* 0x040fe4000784c0ff */
[C---:B------:R-:W-:Y:S02]  /*70d0*/  LOP3.LUT P3, RZ, R6.reuse, 0x10000000, RZ, 0xc0, !PT ;  /* 0x1000000006ff7812 */ /* 0x040fe4000786c0ff */
[----:B------:R-:W-:Y:S01]  /*70e0*/  LOP3.LUT P4, RZ, R6, 0x8000000, RZ, 0xc0, !PT ;  /* 0x0800000006ff7812 */ /* 0x000fe2000788c0ff */
[----:B------:R-:W-:Y:S02]  /*70f0*/  IMAD.SHL.U32 R6, R9, 0x20, RZ ;  /* 0x0000002009067824 */ /* 0x000fe400078e00ff */
[----:B--2---:R-:W-:-:S04]  /*7100*/  IMAD.WIDE R162, R4, 0x4, R162 ;  /* 0x0000000404a27825 */ /* 0x004fc800078e02a2 */
[C---:B---3--:R-:W-:Y:S01]  /*7110*/  IMAD.WIDE R160, R6.reuse, 0x4, R160 ;  /* 0x0000000406a07825 */ /* 0x048fe200078e02a0 */
[----:B------:R2:W-:Y:S03]  /*7120*/  LDGSTS.E [R12+0x42008], desc[UR16][R162.64], P6 ;  /* 0x42008000a20c7fae */ /* 0x0005e6000b121850 */
[C---:B------:R-:W-:Y:S01]  /*7130*/  IMAD.WIDE R150, R6.reuse, 0x4, R150 ;  /* 0x0000000406967825 */ /* 0x040fe200078e0296 */
[----:B------:R-:W0:Y:S03]  /*7140*/  LDGDEPBAR ;  /* 0x00000000000079af */ /* 0x000e260000000000 */
[C---:B------:R-:W-:Y:S01]  /*7150*/  IMAD.WIDE R148, R6.reuse, 0x4, R148 ;  /* 0x0000000406947825 */ /* 0x040fe200078e0294 */
[----:B------:R3:W-:Y:S03]  /*7160*/  LDGSTS.E [R11+0x8000], desc[UR16][R160.64], P5 ;  /* 0x08000000a00b7fae */ /* 0x0007e6000a921850 */
        /* <DEDUP_REMOVED lines=120> */
[----:B------:R-:W-:Y:S01]  /*78f0*/  IMAD.WIDE R94, R6, 0x4, R94 ;  /* 0x00000004065e7825 */ /* 0x000fe200078e025e */
[----:B------:R4:W-:Y:S04]  /*7900*/  LDGSTS.E [R10+0xf600], desc[UR16][R98.64], P5 ;  /* 0x0f600000620a7fae */ /* 0x0009e8000a921850 */
[----:B------:R4:W-:Y:S04]  /*7910*/  LDGSTS.E [R10+0xfa00], desc[UR16][R96.64], P5 ;  /* 0x0fa00000600a7fae */ /* 0x0009e8000a921850 */
[----:B------:R4:W-:Y:S04]  /*7920*/  LDGSTS.E [R10+0xfe00], desc[UR16][R94.64], P5 ;  /* 0x0fe000005e0a7fae */ /* 0x0009e8000a921850 */
[----:B------:R-:W0:Y:S01]  /*7930*/  LDGDEPBAR ;  /* 0x00000000000079af */ /* 0x000e220000000000 */
[----:B------:R-:W-:-:S02]  /*7940*/  ISETP.NE.U32.AND P5, PT, R165, RZ, PT ;  /* 0x000000ffa500720c */ /* 0x000fc40003fa5070 */
[----:B------:R-:W-:Y:S01]  /*7950*/  ISETP.NE.U32.AND P6, PT, R152, RZ, PT ;  /* 0x000000ff9800720c */ /* 0x000fe20003fc5070 */
[C---:B------:R-:W-:Y:S01]  /*7960*/  IMAD.WIDE R34, R4.reuse, 0x4, R34 ;  /* 0x0000000404227825 */ /* 0x040fe200078e0222 */
[----:B------:R-:W-:Y:S03]  /*7970*/  BAR.SYNC.DEFER_BLOCKING 0x0 ;  /* 0x0000000000007b1d */ /* 0x000fe60000010000 */
[----:B------:R-:W-:-:S04]  /*7980*/  IMAD.WIDE R208, R4, 0x4, R208 ;  /* 0x0000000404d07825 */ /* 0x000fc800078e02d0 */
[----:B-1----:R-:W-:-:S04]  /*7990*/  IMAD.WIDE R206, R4, 0x4, R206 ;  /* 0x0000000404ce7825 */ /* 0x002fc800078e02ce */
[----:B------:R-:W-:Y:S01]  /*79a0*/  IMAD.WIDE R204, R4, 0x4, R204 ;  /* 0x0000000404cc7825 */ /* 0x000fe200078e02cc */
[----:B------:R-:W-:Y:S01]  /*79b0*/  @!PT LDS RZ, [RZ] ;  /* 0x00000000fffff984 */ /* 0x000fe20000000800 */
[----:B------:R-:W-:Y:S01]  /*79c0*/  @!PT LDS RZ, [RZ] ;  /* 0x00000000fffff984 */ /* 0x000fe20000000800 */
[----:B------:R-:W-:Y:S01]  /*79d0*/  @!PT LDS RZ, [RZ] ;  /* 0x00000000fffff984 */ /* 0x000fe20000000800 */
[----:B------:R1:W-:Y:S01]  /*79e0*/  LDGSTS.E [R19+0x44000], desc[UR16][R34.64], P5 ;  /* 0x4400000022137fae */ /* 0x0003e2000a921850 */
[----:B------:R-:W-:-:S03]  /*79f0*/  ISETP.NE.U32.AND P5, PT, R167, RZ, PT ;  /* 0x000000ffa700720c */ /* 0x000fc60003fa5070 */
[----:B------:R1:W-:Y:S01]  /*7a00*/  LDGSTS.E [R19+0x44008], desc[UR16][R208.64], P6 ;  /* 0x44008000d0137fae */ /* 0x0003e2000b121850 */
[----:B------:R-:W-:-:S09]  /*7a10*/  ISETP.NE.U32.AND P6, PT, R170, RZ, PT ;  /* 0x000000ffaa00720c */ /* 0x000fd20003fc5070 */
[----:B------:R1:W-:Y:S01]  /*7a20*/  LDGSTS.E [R18+0x44000], desc[UR16][R206.64], P5 ;  /* 0x44000000ce127fae */ /* 0x0003e2000a921850 */
[----:B------:R-:W-:-:S03]  /*7a30*/  ISETP.NE.U32.AND P5, PT, R174, RZ, PT ;  /* 0x000000ffae00720c */ /* 0x000fc60003fa5070 */
[----:B------:R1:W-:Y:S01]  /*7a40*/  LDGSTS.E [R18+0x44008], desc[UR16][R204.64], P6 ;  /* 0x44008000cc127fae */ /* 0x0003e2000b121850 */
[----:B------:R-:W-:Y:S01]  /*7a50*/  ISETP.NE.U32.AND P6, PT, R184, RZ, PT ;  /* 0x000000ffb800720c */ /* 0x000fe20003fc5070 */
[----:B------:R-:W-:-:S04]  /*7a60*/  IMAD.WIDE R202, R4, 0x4, R202 ;  /* 0x0000000404ca7825 */ /* 0x000fc800078e02ca */
        /* <DEDUP_REMOVED lines=30> */
[----:B--2---:R-:W-:-:S04]  /*7c50*/  IMAD.WIDE R162, R4, 0x4, R162 ;  /* 0x0000000404a27825 */ /* 0x004fc800078e02a2 */
[C---:B---3--:R-:W-:Y:S01]  /*7c60*/  IMAD.WIDE R160, R6.reuse, 0x4, R160 ;  /* 0x0000000406a07825 */ /* 0x048fe200078e02a0 */
[----:B------:R2:W-:Y:S03]  /*7c70*/  LDGSTS.E [R12+0x44000], desc[UR16][R176.64], P5 ;  /* 0x44000000b00c7fae */ /* 0x0005e6000a921850 */
[C---:B------:R-:W-:Y:S01]  /*7c80*/  IMAD.WIDE R150, R6.reuse, 0x4, R150 ;  /* 0x0000000406967825 */ /* 0x040fe200078e0296 */
        /* <DEDUP_REMOVED lines=47> */
[C---:B----4-:R-:W-:Y:S01]  /*7f80*/  IMAD.WIDE R48, R6.reuse, 0x4, R48 ;  /* 0x0000000406307825 */ /* 0x050fe200078e0230 */
        /* <DEDUP_REMOVED lines=79> */
[----:B------:R4:W-:Y:S04]  /*8480*/  LDGSTS.E [R10+0x17e00], desc[UR16][R94.64], P4 ;  /* 0x17e000005e0a7fae */ /* 0x0009e8000a121850 */
[----:B------:R-:W0:Y:S01]  /*8490*/  LDGDEPBAR ;  /* 0x00000000000079af */ /* 0x000e220000000000 */
[----:B------:R-:W-:-:S02]  /*84a0*/  ISETP.NE.U32.AND P5, PT, R224, RZ, PT ;  /* 0x000000ffe000720c */ /* 0x000fc40003fa5070 */
[----:B------:R-:W-:Y:S01]  /*84b0*/  ISETP.NE.U32.AND P6, PT, R223, RZ, PT ;  /* 0x000000ffdf00720c */ /* 0x000fe20003fc5070 */
[C---:B-1----:R-:W-:Y:S01]  /*84c0*/  IMAD.WIDE R34, R4.reuse, 0x4, R34 ;  /* 0x0000000404227825 */ /* 0x042fe200078e0222 */
[----:B------:R-:W-:Y:S03]  /*84d0*/  BAR.SYNC.DEFER_BLOCKING 0x0 ;  /* 0x0000000000007b1d */ /* 0x000fe60000010000 */
[----:B------:R-:W-:-:S04]  /*84e0*/  IMAD.WIDE R208, R4, 0x4, R208 ;  /* 0x0000000404d07825 */ /* 0x000fc800078e02d0 */
[----:B------:R-:W-:-:S04]  /*84f0*/  IMAD.WIDE R206, R4, 0x4, R206 ;  /* 0x0000000404ce7825 */ /* 0x000fc800078e02ce */
        /* <DEDUP_REMOVED lines=42> */
[----:B--2---:R-:W-:-:S04]  /*87a0*/  IMAD.WIDE R176, R4, 0x4, R176 ;  /* 0x0000000404b07825 */ /* 0x004fc800078e02b0 */
[----:B---3--:R-:W-:-:S04]  /*87b0*/  IMAD.WIDE R162, R4, 0x4, R162 ;  /* 0x0000000404a27825 */ /* 0x008fc800078e02a2 */
[C---:B------:R-:W-:Y:S01]  /*87c0*/  IMAD.WIDE R160, R6.reuse, 0x4, R160 ;  /* 0x0000000406a07825 */ /* 0x040fe200078e02a0 */
        /* <DEDUP_REMOVED lines=166> */
[----:B------:R-:W-:-:S03]  /*9230*/  ISETP.NE.U32.AND P6, PT, R233, RZ, PT ;  /* 0x000000ffe900720c */ /* 0x000fc60003fc5070 */
[----:B------:R-:W4:Y:S01]  /*9240*/  LDL.LU R233, [R1+0xb4] ;  /* 0x0000b40001e97983 */ /* 0x000f220000300800 */
[----:B------:R-:W-:-:S04]  /*9250*/  IMAD.WIDE R186, R4, 0x4, R186 ;  /* 0x0000000404ba7825 */ /* 0x000fc800078e02ba */
[----:B------:R-:W-:Y:S01]  /*9260*/  IMAD.WIDE R182, R4, 0x4, R182 ;  /* 0x0000000404b67825 */ /* 0x000fe200078e02b6 */
[----:B------:R1:W-:Y:S01]  /*9270*/  LDGSTS.E [R14+0x48000], desc[UR16][R186.64], P5 ;  /* 0x48000000ba0e7fae */ /* 0x0003e2000a921850 */
[----:B------:R-:W-:-:S03]  /*9280*/  ISETP.NE.U32.AND P5, PT, R234, RZ, PT ;  /* 0x000000ffea00720c */ /* 0x000fc60003fa5070 */
[----:B------:R1:W-:Y:S01]  /*9290*/  LDGSTS.E [R14+0x48008], desc[UR16][R182.64], P6 ;  /* 0x48008000b60e7fae */ /* 0x0003e2000b121850 */
[----:B------:R-:W-:-:S03]  /*92a0*/  ISETP.NE.U32.AND P6, PT, R235, RZ, PT ;  /* 0x000000ffeb00720c */ /* 0x000fc60003fc5070 */
[----:B------:R-:W4:Y:S04]  /*92b0*/  LDL.LU R234, [R1+0xac] ;  /* 0x0000ac0001ea7983 */ /* 0x000f280000300800 */
        /* <DEDUP_REMOVED lines=9> */
[----:B--2---:R-:W-:-:S03]  /*9350*/  IMAD.WIDE R176, R4, 0x4, R176 ;  /* 0x0000000404b07825 */ /* 0x004fc600078e02b0 */
[----:B------:R-:W2:Y:S01]  /*9360*/  LDL.LU R226, [R1+0xc8] ;  /* 0x0000c80001e27983 */ /* 0x000ea20000300800 */
[----:B---3--:R-:W-:-:S03]  /*9370*/  IMAD.WIDE R162, R4, 0x4, R162 ;  /* 0x0000000404a27825 */ /* 0x008fc600078e02a2 */
[----:B------:R3:W-:Y:S01]  /*9380*/  LDGSTS.E [R12+0x48000], desc[UR16][R176.64], P5 ;  /* 0x48000000b00c7fae */ /* 0x0007e2000a921850 */
[----:B------:R-:W-:-:S03]  /*9390*/  IMAD.WIDE R160, R6, 0x4, R160 ;  /* 0x0000000406a07825 */ /* 0x000fc600078e02a0 */
[----:B------:R3:W-:Y:S01]  /*93a0*/  LDGSTS.E [R12+0x48008], desc[UR16][R162.64], P6 ;  /* 0x48008000a20c7fae */ /* 0x0007e2000b121850 */
[----:B------:R-:W-:-:S03]  /*93b0*/  IMAD.WIDE R150, R6, 0x4, R150 ;  /* 0x0000000406967825 */ /* 0x000fc600078e0296 */
[----:B------:R-:W0:Y:S01]  /*93c0*/  LDGDEPBAR ;  /* 0x00000000000079af */ /* 0x000e220000000000 */
[----:B------:R-:W-:-:S03]  /*93d0*/  IMAD.WIDE R148, R6, 0x4, R148 ;  /* 0x0000000406947825 */ /* 0x000fc600078e0294 */
[----:B------:R3:W-:Y:S01]  /*93e0*/  LDGSTS.E [R11+0x20000], desc[UR16][R160.64], P2 ;  /* 0x20000000a00b7fae */ /* 0x0007e20009121850 */
        /* <DEDUP_REMOVED lines=32> */
[----:B----4-:R-:W-:-:S03]  /*95f0*/  IMAD.WIDE R60, R6, 0x4, R60 ;  /* 0x00000004063c7825 */ /* 0x010fc600078e023c */
        /* <DEDUP_REMOVED lines=62> */
[----:B------:R-:W4:Y:S01]  /*99e0*/  LDL.LU R228, [R1+0xcc] ;  /* 0x0000cc0001e47983 */ /* 0x000f220000300800 */
[----:B------:R-:W-:-:S03]  /*99f0*/  IMAD.WIDE R118, R6, 0x4, R118 ;  /* 0x0000000406767825 */ /* 0x000fc600078e0276 */
[----:B------:R4:W-:Y:S01]  /*9a00*/  LDGSTS.E [R10+0x24200], desc[UR16][R210.64], P2 ;  /* 0x24200000d20a7fae */ /* 0x0009e20009121850 */
[----:B------:R-:W-:-:S03]  /*9a10*/  IMAD.WIDE R116, R6, 0x4, R116 ;  /* 0x0000000406747825 */ /* 0x000fc600078e0274 */
[----:B------:R-:W4:Y:S01]  /*9a20*/  LDL.LU R229, [R1+0xdc] ;  /* 0x0000dc0001e57983 */ /* 0x000f220000300800 */
        /* <DEDUP_REMOVED lines=21> */
[----:B------:R4:W-:Y:S04]  /*9b80*/  LDGSTS.E [R10+0x26e00], desc[UR16][R102.64], P2 ;  /* 0x26e00000660a7fae */ /* 0x0009e80009121850 */
[----:B------:R4:W-:Y:S04]  /*9b90*/  LDGSTS.E [R10+0x27200], desc[UR16][R100.64], P2 ;  /* 0x27200000640a7fae */ /* 0x0009e80009121850 */
[----:B------:R4:W-:Y:S04]  /*9ba0*/  LDGSTS.E [R10+0x27600], desc[UR16][R98.64], P2 ;  /* 0x27600000620a7fae */ /* 0x0009e80009121850 */
[----:B------:R4:W-:Y:S04]  /*9bb0*/  LDGSTS.E [R10+0x27a00], desc[UR16][R96.64], P2 ;  /* 0x27a00000600a7fae */ /* 0x0009e80009121850 */
[----:B------:R-:W4:Y:S04]  /*9bc0*/  LDL.LU R231, [R1+0xe0] ;  /* 0x0000e00001e77983 */ /* 0x000f280000300800 */
[----:B------:R4:W-:Y:S04]  /*9bd0*/  LDGSTS.E [R10+0x27e00], desc[UR16][R94.64], P2 ;  /* 0x27e000005e0a7fae */ /* 0x0009e80009121850 */
[----:B------:R-:W4:Y:S04]  /*9be0*/  LDL.LU R230, [R1+0xe4] ;  /* 0x0000e40001e67983 */ /* 0x000f280000300800 */
[----:B------:R-:W0:Y:S01]  /*9bf0*/  LDGDEPBAR ;  /* 0x00000000000079af */ /* 0x000e220000000000 */
[----:B------:R-:W-:-:S03]  /*9c00*/  ISETP.NE.U32.AND P5, PT, R233, RZ, PT ;  /* 0x000000ffe900720c */ /* 0x000fc60003fa5070 */
[----:B------:R-:W4:Y:S04]  /*9c10*/  LDL.LU R232, [R1+0xe8] ;  /* 0x0000e80001e87983 */ /* 0x000f280000300800 */
[----:B------:R-:W4:Y:S01]  /*9c20*/  LDL.LU R233, [R1+0xf0] ;  /* 0x0000f00001e97983 */ /* 0x000f220000300800 */
[----:B-1----:R-:W-:Y:S01]  /*9c30*/  IMAD.WIDE R34, R4, 0x4, R34 ;  /* 0x0000000404227825 */ /* 0x002fe200078e0222 */
[----:B------:R-:W-:Y:S01]  /*9c40*/  BAR.SYNC.DEFER_BLOCKING 0x0 ;  /* 0x0000000000007b1d */ /* 0x000fe20000010000 */
[----:B------:R-:W-:-:S05]  /*9c50*/  ISETP.NE.U32.AND P6, PT, R234, RZ, PT ;  /* 0x000000ffea00720c */ /* 0x000fca0003fc5070 */
[----:B------:R-:W4:Y:S01]  /*9c60*/  LDL.LU R234, [R1+0xf8] ;  /* 0x0000f80001ea7983 */ /* 0x000f220000300800 */
[----:B------:R-:W-:-:S04]  /*9c70*/  IMAD.WIDE R208, R4, 0x4, R208 ;  /* 0x0000000404d07825 */ /* 0x000fc800078e02d0 */
[----:B------:R-:W-:Y:S01]  /*9c80*/  IMAD.WIDE R206, R4, 0x4, R206 ;  /* 0x0000000404ce7825 */ /* 0x000fe200078e02ce */
[----:B------:R-:W-:Y:S01]  /*9c90*/  @!PT LDS RZ, [RZ] ;  /* 0x00000000fffff984 */ /* 0x000fe20000000800 */
[----:B------:R-:W-:Y:S01]  /*9ca0*/  @!PT LDS RZ, [RZ] ;  /* 0x00000000fffff984 */ /* 0x000fe20000000800 */
[----:B------:R-:W-:Y:S01]  /*9cb0*/  @!PT LDS RZ, [RZ] ;  /* 0x00000000fffff984 */ /* 0x000fe20000000800 */
[----:B------:R1:W-:Y:S01]  /*9cc0*/  LDGSTS.E [R19+0x4a000], desc[UR16][R34.64], P5 ;  /* 0x4a00000022137fae */ /* 0x0003e2000a921850 */
[----:B------:R-:W-:-:S03]  /*9cd0*/  ISETP.NE.U32.AND P5, PT, R235, RZ, PT ;  /* 0x000000ffeb00720c */ /* 0x000fc60003fa5070 */
[----:B------:R-:W4:Y:S04]  /*9ce0*/  LDL.LU R235, [R1+0x100] ;  /* 0x0001000001eb7983 */ /* 0x000f280000300800 */
[----:B------:R1:W-:Y:S01]  /*9cf0*/  LDGSTS.E [R19+0x4a008], desc[UR16][R208.64], P6 ;  /* 0x4a008000d0137fae */ /* 0x0003e2000b121850 */
[----:B------:R-:W-:-:S03]  /*9d00*/  ISETP.NE.U32.AND P6, PT, R237, RZ, PT ;  /* 0x000000ffed00720c */ /* 0x000fc60003fc5070 */
[----:B------:R-:W4:Y:S04]  /*9d10*/  LDL.LU R237, [R1+0xfc] ;  /* 0x0000fc0001ed7983 */ /* 0x000f280000300800 */
[----:B------:R1:W-:Y:S01]  /*9d20*/  LDGSTS.E [R18+0x4a000], desc[UR16][R206.64], P5 ;  /* 0x4a000000ce127fae */ /* 0x0003e2000a921850 */
[----:B------:R-:W-:-:S03]  /*9d30*/  ISETP.NE.U32.AND P5, PT, R236, RZ, PT ;  /* 0x000000ffec00720c */ /* 0x000fc60003fa5070 */
[----:B------:R-:W4:Y:S01]  /*9d40*/  LDL.LU R236, [R1+0xf4] ;  /* 0x0000f40001ec7983 */ /* 0x000f220000300800 */
[----:B------:R-:W-:-:S05]  /*9d50*/  IMAD.WIDE R204, R4, 0x4, R204 ;  /* 0x0000000404cc7825 */ /* 0x000fca00078e02cc */
[----:B------:R1:W-:Y:S01]  /*9d60*/  LDGSTS.E [R18+0x4a008], desc[UR16][R204.64], P6 ;  /* 0x4a008000cc127fae */ /* 0x0003e2000b121850 */
[----:B--2---:R-:W-:Y:S01]  /*9d70*/  ISETP.NE.U32.AND P6, PT, R226, RZ, PT ;  /* 0x000000ffe200720c */ /* 0x004fe20003fc5070 */
[----:B------:R-:W-:-:S04]  /*9d80*/  IMAD.WIDE R202, R4, 0x4, R202 ;  /* 0x0000000404ca7825 */ /* 0x000fc800078e02ca */
[C---:B------:R-:W-:Y:S01]  /*9d90*/  IMAD.WIDE R198, R4.reuse, 0x4, R198 ;  /* 0x0000000404c67825 */ /* 0x040fe200078e02c6 */
[----:B------:R-:W-:Y:S07]  /*9da0*/  LDGSTS.E [R17+0x4a000], desc[UR16][R202.64], P5 ;  /* 0x4a000000ca117fae */ /* 0x000fee000a921850 */
[----:B------:R-:W-:Y:S01]  /*9db0*/  LDGSTS.E [R17+0x4a008], desc[UR16][R198.64], P6 ;  /* 0x4a008000c6117fae */ /* 0x000fe2000b121850 */
[----:B------:R-:W-:-:S04]  /*9dc0*/  IMAD.WIDE R194, R4, 0x4, R194 ;  /* 0x0000000404c27825 */ /* 0x000fc800078e02c2 */
[----:B------:R-:W-:-:S04]  /*9dd0*/  IMAD.WIDE R192, R4, 0x4, R192 ;  /* 0x0000000404c07825 */ /* 0x000fc800078e02c0 */
[----:B------:R-:W-:-:S04]  /*9de0*/  IMAD.WIDE R190, R4, 0x4, R190 ;  /* 0x0000000404be7825 */ /* 0x000fc800078e02be */
[----:B------:R-:W-:-:S04]  /*9df0*/  IMAD.WIDE R188, R4, 0x4, R188 ;  /* 0x0000000404bc7825 */ /* 0x000fc800078e02bc */
[----:B------:R-:W-:-:S04]  /*9e00*/  IMAD.WIDE R186, R4, 0x4, R186 ;  /* 0x0000000404ba7825 */ /* 0x000fc800078e02ba */
[----:B------:R-:W-:-:S04]  /*9e10*/  IMAD.WIDE R182, R4, 0x4, R182 ;  /* 0x0000000404b67825 */ /* 0x000fc800078e02b6 */
[----:B------:R-:W-:-:S04]  /*9e20*/  IMAD.WIDE R180, R4, 0x4, R180 ;  /* 0x0000000404b47825 */ /* 0x000fc800078e02b4 */
[----:B------:R-:W-:-:S04]  /*9e30*/  IMAD.WIDE R178, R4, 0x4, R178 ;  /* 0x0000000404b27825 */ /* 0x000fc800078e02b2 */
[----:B---3--:R-:W-:-:S04]  /*9e40*/  IMAD.WIDE R176, R4, 0x4, R176 ;  /* 0x0000000404b07825 */ /* 0x008fc800078e02b0 */
        /* <DEDUP_REMOVED lines=8> */
[----:B------:R-:W-:Y:S01]  /*9ed0*/  IMAD.WIDE R140, R6, 0x4, R140 ;  /* 0x00000004068c7825 */ /* 0x000fe200078e028c */
[----:B----4-:R-:W-:Y:S02]  /*9ee0*/  ISETP.NE.U32.AND P5, PT, R228, RZ, PT ;  /* 0x000000ffe400720c */ /* 0x010fe40003fa5070 */
[----:B------:R-:W-:-:S11]  /*9ef0*/  ISETP.NE.U32.AND P6, PT, R229, RZ, PT ;  /* 0x000000ffe500720c */ /* 0x000fd60003fc5070 */
[----:B------:R-:W-:Y:S04]  /*9f00*/  LDGSTS.E [R16+0x4a000], desc[UR16][R194.64], P5 ;  /* 0x4a000000c2107fae */ /* 0x000fe8000a921850 */
[----:B------:R-:W-:Y:S01]  /*9f10*/  LDGSTS.E [R16+0x4a008], desc[UR16][R192.64], P6 ;  /* 0x4a008000c0107fae */ /* 0x000fe2000b121850 */
[----:B------:R-:W-:Y:S02]  /*9f20*/  ISETP.NE.U32.AND P5, PT, R231, RZ, PT ;  /* 0x000000ffe700720c */ /* 0x000fe40003fa5070 */
[----:B------:R-:W-:-:S11]  /*9f30*/  ISETP.NE.U32.AND P6, PT, R230, RZ, PT ;  /* 0x000000ffe600720c */ /* 0x000fd60003fc5070 */
[----:B------:R-:W-:Y:S01]  /*9f40*/  LDGSTS.E [R15+0x4a000], desc[UR16][R190.64], P5 ;  /* 0x4a000000be0f7fae */ /* 0x000fe2000a921850 */
[----:B------:R-:W-:-:S03]  /*9f50*/  ISETP.NE.U32.AND P5, PT, R232, RZ, PT ;  /* 0x000000ffe800720c */ /* 0x000fc60003fa5070 */
[----:B------:R-:W-:Y:S01]  /*9f60*/  LDGSTS.E [R15+0x4a008], desc[UR16][R188.64], P6 ;  /* 0x4a008000bc0f7fae */ /* 0x000fe2000b121850 */
[----:B------:R-:W-:-:S09]  /*9f70*/  ISETP.NE.U32.AND P6, PT, R233, RZ, PT ;  /* 0x000000ffe900720c */ /* 0x000fd20003fc5070 */
[----:B------:R-:W-:Y:S01]  /*9f80*/  LDGSTS.E [R14+0x4a000], desc[UR16][R186.64], P5 ;  /* 0x4a000000ba0e7fae */ /* 0x000fe2000a921850 */
[----:B------:R-:W-:-:S03]  /*9f90*/  ISETP.NE.U32.AND P5, PT, R234, RZ, PT ;  /* 0x000000ffea00720c */ /* 0x000fc60003fa5070 */
[----:B------:R-:W-:Y:S10]  /*9fa0*/  LDGSTS.E [R14+0x4a008], desc[UR16][R182.64], P6 ;  /* 0x4a008000b60e7fae */ /* 0x000ff4000b121850 */
[----:B------:R-:W-:Y:S01]  /*9fb0*/  LDGSTS.E [R13+0x4a000], desc[UR16][R180.64], P5 ;  /* 0x4a000000b40d7fae */ /* 0x000fe2000a921850 */
[----:B------:R-:W-:-:S02]  /*9fc0*/  ISETP.NE.U32.AND P6, PT, R235, RZ, PT ;  /* 0x000000ffeb00720c */ /* 0x000fc40003fc5070 */
[----:B------:R-:W-:-:S11]  /*9fd0*/  ISETP.NE.U32.AND P5, PT, R237, RZ, PT ;  /* 0x000000ffed00720c */ /* 0x000fd60003fa5070 */
[----:B------:R-:W-:Y:S01]  /*9fe0*/  LDGSTS.E [R13+0x4a008], desc[UR16][R178.64], P6 ;  /* 0x4a008000b20d7fae */ /* 0x000fe2000b121850 */
[----:B------:R-:W-:-:S03]  /*9ff0*/  ISETP.NE.U32.AND P6, PT, R236, RZ, PT ;  /* 0x000000ffec00720c */ /* 0x000fc60003fc5070 */
[----:B------:R-:W-:Y:S01]  /*a000*/  LDGSTS.E [R12+0x4a000], desc[UR16][R176.64], P5 ;  /* 0x4a000000b00c7fae */ /* 0x000fe2000a921850 */
[----:B------:R-:W-:-:S09]  /*a010*/  IMAD.WIDE R138, R6, 0x4, R138 ;  /* 0x00000004068a7825 */ /* 0x000fd200078e028a */
[----:B------:R-:W-:Y:S04]  /*a020*/  LDGSTS.E [R12+0x4a008], desc[UR16][R162.64], P6 ;  /* 0x4a008000a20c7fae */ /* 0x000fe8000b121850 */
[----:B------:R-:W0:Y:S04]  /*a030*/  LDGDEPBAR ;  /* 0x00000000000079af */ /* 0x000e280000000000 */
[----:B------:R-:W-:Y:S01]  /*a040*/  LDGSTS.E [R11+0x28000], desc[UR16][R160.64], P1 ;  /* 0x28000000a00b7fae */ /* 0x000fe20008921850 */
[----:B------:R-:W-:-:S03]  /*a050*/  IMAD.WIDE R136, R6, 0x4, R136 ;  /* 0x0000000406887825 */ /* 0x000fc600078e0288 */
        /* <DEDUP_REMOVED lines=108> */
[----:B------:R-:W-:Y:S04]  /*a720*/  LDGSTS.E [R10+0x2de00], desc[UR16][R110.64], P1 ;  /* 0x2de000006e0a7fae */ /* 0x000fe80008921850 */
        /* <DEDUP_REMOVED lines=8> */
[----:B------:R-:W0:Y:S01]  /*a7b0*/  LDGDEPBAR ;  /* 0x00000000000079af */ /* 0x000e220000000000 */
[----:B------:R-:W-:Y:S01]  /*a7c0*/  ISETP.NE.U32.AND P6, PT, R238, RZ, PT ;  /* 0x000000ffee00720c */ /* 0x000fe20003fc5070 */
[C---:B-1----:R-:W-:Y:S01]  /*a7d0*/  IMAD.WIDE R34, R4.reuse, 0x4, R34 ;  /* 0x0000000404227825 */ /* 0x042fe200078e0222 */
[----:B------:R-:W-:Y:S03]  /*a7e0*/  BAR.SYNC.DEFER_BLOCKING 0x0 ;  /* 0x0000000000007b1d */ /* 0x000fe60000010000 */
[----:B------:R-:W-:Y:S01]  /*a7f0*/  IMAD.WIDE R208, R4, 0x4, R208 ;  /* 0x0000000404d07825 */ /* 0x000fe200078e02d0 */
[----:B------:R-:W-:-:S07]  /*a800*/  ISETP.NE.U32.AND P5, PT, R241, RZ, PT ;  /* 0x000000fff100720c */ /* 0x000fce0003fa5070 */
[----:B------:R-:W-:Y:S01]  /*a810*/  @!PT LDS RZ, [RZ] ;  /* 0x00000000fffff984 */ /* 0x000fe20000000800 */
[----:B------:R-:W-:Y:S01]  /*a820*/  @!PT LDS RZ, [RZ] ;  /* 0x00000000fffff984 */ /* 0x000fe20000000800 */
[----:B------:R-:W-:Y:S01]  /*a830*/  @!PT LDS RZ, [RZ] ;  /* 0x00000000fffff984 */ /* 0x000fe20000000800 */
[----:B------:R-:W-:Y:S01]  /*a840*/  LDGSTS.E [R19+0x4c000], desc[UR16][R34.64], P6 ;  /* 0x4c00000022137fae */ /* 0x000fe2000b121850 */
[----:B------:R-:W-:Y:S01]  /*a850*/  ISETP.NE.U32.AND P6, PT, R239, RZ, PT ;  /* 0x000000ffef00720c */ /* 0x000fe20003fc5070 */
[----:B------:R-:W-:-:S12]  /*a860*/  IMAD.WIDE R206, R4, 0x4, R206 ;  /* 0x0000000404ce7825 */ /* 0x000fd800078e02ce */
[----:B------:R1:W-:Y:S01]  /*a870*/  LDGSTS.E [R19+0x4c008], desc[UR16][R208.64], P6 ;  /* 0x4c008000d0137fae */ /* 0x0003e2000b121850 */
[----:B------:R-:W-:Y:S01]  /*a880*/  ISETP.NE.U32.AND P6, PT, R240, RZ, PT ;  /* 0x000000fff000720c */ /* 0x000fe20003fc5070 */
[----:B------:R-:W-:-:S12]  /*a890*/  IMAD.WIDE R204, R4, 0x4, R204 ;  /* 0x0000000404cc7825 */ /* 0x000fd800078e02cc */
[----:B------:R-:W-:Y:S01]  /*a8a0*/  LDGSTS.E [R18+0x4c000], desc[UR16][R206.64], P6 ;  /* 0x4c000000ce127fae */ /* 0x000fe2000b121850 */
[----:B------:R-:W-:-:S03]  /*a8b0*/  ISETP.NE.U32.AND P6, PT, R153, RZ, PT ;  /* 0x000000ff9900720c */ /* 0x000fc60003fc5070 */
[----:B------:R-:W-:Y:S01]  /*a8c0*/  LDGSTS.E [R18+0x4c008], desc[UR16][R204.64], P5 ;  /* 0x4c008000cc127fae */ /* 0x000fe2000a921850 */
[----:B------:R-:W-:-:S03]  /*a8d0*/  ISETP.NE.U32.AND P5, PT, R0, RZ, PT ;  /* 0x000000ff0000720c */ /* 0x000fc60003fa5070 */
[----:B------:R-:W5:Y:S04]  /*a8e0*/  LDL.LU R153, [R1+0x164] ;  /* 0x0001640001997983 */ /* 0x000f680000300800 */
[----:B------:R-:W5:Y:S01]  /*a8f0*/  LDL.LU R0, [R1+0x160] ;  /* 0x0001600001007983 */ /* 0x000f620000300800 */
[----:B------:R-:W2:Y:S02]  /*a900*/  S2R R236, SR_TID.X ;  /* 0x0000000000ec7919 */ /* 0x000ea40000002100 */
[----:B--2---:R-:W-:Y:S02]  /*a910*/  LOP3.LUT R237, R236, 0x1f, RZ, 0xc0, !PT ;  /* 0x0000001feced7812 */ /* 0x004fe400078ec0ff */
[----:B------:R-:W-:-:S04]  /*a920*/  SHF.R.U32.HI R236, RZ, 0x6, R236 ;  /* 0x00000006ffec7819 */ /* 0x000fc800000116ec */
[----:B------:R-:W-:Y:S02]  /*a930*/  SGXT.U32 R236, R236, 0x1 ;  /* 0x00000001ecec781a */ /* 0x000fe40000000000 */
[----:B------:R-:W-:Y:S02]  /*a940*/  ISETP.GE.AND P1, PT, R237, UR4, PT ;  /* 0x00000004ed007c0c */ /* 0x000fe4000bf26270 */
[----:B------:R-:W-:Y:S02]  /*a950*/  LOP3.LUT R236, R236, 0xe, RZ, 0xfc, !PT ;  /* 0x0000000eecec7812 */ /* 0x000fe400078efcff */
[----:B------:R-:W-:Y:S02]  /*a960*/  SEL R9, RZ, 0x4, P1 ;  /* 0x00000004ff097807 */ /* 0x000fe40000800000 */
[----:B------:R-:W-:Y:S02]  /*a970*/  ISETP.GE.AND P1, PT, R236, UR4, PT ;  /* 0x00000004ec007c0c */ /* 0x000fe4000bf26270 */
[----:B------:R-:W2:Y:S02]  /*a980*/  S2R R236, SR_TID.X ;  /* 0x0000000000ec7919 */ /* 0x000ea40000002100 */
[----:B------:R-:W-:-:S04]  /*a990*/  SEL R20, RZ, 0x4, P1 ;  /* 0x00000004ff147807 */ /* 0x000fc80000800000 */
[----:B------:R-:W-:Y:S02]  /*a9a0*/  SEL R20, R20, RZ, P0 ;  /* 0x000000ff14147207 */ /* 0x000fe40000000000 */
[----:B--2---:R-:W-:-:S04]  /*a9b0*/  SHF.R.U32.HI R237, RZ, 0x6, R236 ;  /* 0x00000006ffed7819 */ /* 0x004fc800000116ec */
[----:B------:R-:W-:-:S04]  /*a9c0*/  SGXT.U32 R237, R237, 0x1 ;  /* 0x00000001eded781a */ /* 0x000fc80000000000 */
[----:B------:R-:W-:-:S04]  /*a9d0*/  LOP3.LUT R237, R237, 0x10, RZ, 0xfc, !PT ;  /* 0x00000010eded7812 */ /* 0x000fc800078efcff */
[----:B------:R-:W-:Y:S02]  /*a9e0*/  ISETP.GE.AND P2, PT, R237, UR4, PT ;  /* 0x00000004ed007c0c */ /* 0x000fe4000bf46270 */
[--C-:B------:R-:W-:Y:S02]  /*a9f0*/  SHF.R.U32.HI R237, RZ, 0x6, R236.reuse ;  /* 0x00000006ffed7819 */ /* 0x100fe400000116ec */
[----:B------:R-:W-:Y:S02]  /*aa00*/  SHF.R.U32.HI R236, RZ, 0x6, R236 ;  /* 0x00000006ffec7819 */ /* 0x000fe400000116ec */
[----:B------:R-:W-:Y:S02]  /*aa10*/  SGXT.U32 R237, R237, 0x1 ;  /* 0x00000001eded781a */ /* 0x000fe40000000000 */
[----:B------:R-:W-:Y:S02]  /*aa20*/  SGXT.U32 R236, R236, 0x1 ;  /* 0x00000001ecec781a */ /* 0x000fe40000000000 */
[----:B------:R-:W-:-:S02]  /*aa30*/  LOP3.LUT R237, R237, 0x12, RZ, 0xfc, !PT ;  /* 0x00000012eded7812 */ /* 0x000fc400078efcff */
[----:B------:R-:W-:Y:S02]  /*aa40*/  ISETP.NE.U32.AND P1, PT, R20, RZ, PT ;  /* 0x000000ff1400720c */ /* 0x000fe40003f25070 */
[----:B------:R-:W-:Y:S02]  /*aa50*/  SEL R20, RZ, 0x4, P2 ;  /* 0x00000004ff147807 */ /* 0x000fe40001000000 */
[----:B------:R-:W-:Y:S02]  /*aa60*/  LOP3.LUT R236, R236, 0x14, RZ, 0xfc, !PT ;  /* 0x00000014ecec7812 */ /* 0x000fe400078efcff */
[----:B------:R-:W-:-:S04]  /*aa70*/  ISETP.GE.AND P2, PT, R237, UR4, PT ;  /* 0x00000004ed007c0c */ /* 0x000fc8000bf46270 */
[----:B-1----:R-:W-:Y:S02]  /*aa80*/  SEL R19, RZ, 0x4, P2 ;  /* 0x00000004ff137807 */ /* 0x002fe40001000000 */
[----:B------:R-:W-:Y:S02]  /*aa90*/  ISETP.GE.AND P2, PT, R236, UR4, PT ;  /* 0x00000004ec007c0c */ /* 0x000fe4000bf46270 */
[----:B------:R-:W1:Y:S01]  /*aaa0*/  S2R R236, SR_TID.X ;  /* 0x0000000000ec7919 */ /* 0x000e620000002100 */
[----:B------:R-:W2:Y:S01]  /*aab0*/  S2R R237, SR_TID.X ;  /* 0x0000000000ed7919 */ /* 0x000ea20000002100 */
[----:B------:R-:W-:Y:S01]  /*aac0*/  SEL R24, RZ, 0x4, P2 ;  /* 0x00000004ff187807 */ /* 0x000fe20001000000 */
[----:B------:R-:W-:Y:S01]  /*aad0*/  IMAD.WIDE R202, R4, 0x4, R202 ;  /* 0x0000000404ca7825 */ /* 0x000fe200078e02ca */
[----:B------:R-:W-:Y:S02]  /*aae0*/  SEL R20, R20, RZ, P0 ;  /* 0x000000ff14147207 */ /* 0x000fe40000000000 */
[----:B------:R-:W-:-:S02]  /*aaf0*/  SEL R19, R19, RZ, P0 ;  /* 0x000000ff13137207 */ /* 0x000fc40000000000 */
[----:B------:R-:W-:Y:S01]  /*ab00*/  LDGSTS.E [R17+0x4c000], desc[UR16][R202.64], P6 ;  /* 0x4c000000ca117fae */ /* 0x000fe2000b121850 */
[----:B-1----:R-:W-:-:S04]  /*ab10*/  SHF.R.U32.HI R236, RZ, 0x6, R236 ;  /* 0x00000006ffec7819 */ /* 0x002fc800000116ec */
[----:B------:R-:W-:Y:S02]  /*ab20*/  SGXT.U32 R236, R236, 0x1 ;  /* 0x00000001ecec781a */ /* 0x000fe40000000000 */
[--C-:B--2---:R-:W-:Y:S02]  /*ab30*/  SHF.R.U32.HI R165, RZ, 0x6, R237.reuse ;  /* 0x00000006ffa57819 */ /* 0x104fe400000116ed */
[----:B------:R-:W-:Y:S02]  /*ab40*/  LOP3.LUT R236, R236, 0x16, RZ, 0xfc, !PT ;  /* 0x00000016ecec7812 */ /* 0x000fe400078efcff */
[----:B------:R-:W-:Y:S02]  /*ab50*/  SGXT.U32 R165, R165, 0x1 ;  /* 0x00000001a5a5781a */ /* 0x000fe40000000000 */
[----:B------:R-:W-:Y:S02]  /*ab60*/  SHF.R.U32.HI R167, RZ, 0x6, R237 ;  /* 0x00000006ffa77819 */ /* 0x000fe400000116ed */
[----:B------:R-:W-:-:S02]  /*ab70*/  ISETP.GE.AND P2, PT, R236, UR4, PT ;  /* 0x00000004ec007c0c */ /* 0x000fc4000bf46270 */
[----:B------:R-:W-:Y:S02]  /*ab80*/  LOP3.LUT R165, R165, 0x18, RZ, 0xfc, !PT ;  /* 0x00000018a5a57812 */ /* 0x000fe400078efcff */
[----:B------:R-:W-:Y:S02]  /*ab90*/  SGXT.U32 R167, R167, 0x1 ;  /* 0x00000001a7a7781a */ /* 0x000fe40000000000 */
[--C-:B------:R-:W-:Y:S02]  /*aba0*/  SHF.R.U32.HI R236, RZ, 0x6, R237.reuse ;  /* 0x00000006ffec7819 */ /* 0x100fe400000116ed */
[----:B------:R-:W-:Y:S02]  /*abb0*/  SHF.R.U32.HI R237, RZ, 0x6, R237 ;  /* 0x00000006ffed7819 */ /* 0x000fe400000116ed */
[----:B------:R-:W-:Y:S02]  /*abc0*/  ISETP.GE.AND P4, PT, R165, UR4, PT ;  /* 0x00000004a5007c0c */ /* 0x000fe4000bf86270 */
[----:B------:R-:W-:-:S02]  /*abd0*/  LOP3.LUT R167, R167, 0x1a, RZ, 0xfc, !PT ;  /* 0x0000001aa7a77812 */ /* 0x000fc400078efcff */
[----:B------:R-:W-:Y:S02]  /*abe0*/  SGXT.U32 R237, R237, 0x1 ;  /* 0x00000001eded781a */ /* 0x000fe40000000000 */
[----:B------:R-:W-:Y:S02]  /*abf0*/  SEL R22, RZ, 0x4, P4 ;  /* 0x00000004ff167807 */ /* 0x000fe40002000000 */
[----:B------:R-:W-:Y:S02]  /*ac00*/  ISETP.GE.AND P4, PT, R167, UR4, PT ;  /* 0x00000004a7007c0c */ /* 0x000fe4000bf86270 */
[----:B------:R-:W-:Y:S02]  /*ac10*/  LOP3.LUT R237, R237, 0x1c, RZ, 0xfc, !PT ;  /* 0x0000001ceded7812 */ /* 0x000fe400078efcff */
[----:B------:R-:W-:Y:S02]  /*ac20*/  SGXT.U32 R236, R236, 0x1 ;  /* 0x00000001ecec781a */ /* 0x000fe40000000000 */
[----:B------:R-:W-:-:S02]  /*ac30*/  SEL R21, RZ, 0x4, P4 ;  /* 0x00000004ff157807 */ /* 0x000fc40002000000 */
[----:B------:R-:W-:Y:S02]  /*ac40*/  ISETP.GE.AND P4, PT, R237, UR4, PT ;  /* 0x00000004ed007c0c */ /* 0x000fe4000bf86270 */
[----:B------:R-:W-:Y:S02]  /*ac50*/  LOP3.LUT R236, R236, 0x1e, RZ, 0xfc, !PT ;  /* 0x0000001eecec7812 */ /* 0x000fe400078efcff */
[----:B------:R-:W-:Y:S02]  /*ac60*/  ISETP.NE.U32.AND P3, PT, R20, RZ, PT ;  /* 0x000000ff1400720c */ /* 0x000fe40003f65070 */
[----:B------:R-:W-:Y:S02]  /*ac70*/  ISETP.NE.U32.AND P6, PT, R5, RZ, PT ;  /* 0x000000ff0500720c */ /* 0x000fe40003fc5070 */
[----:B------:R-:W-:Y:S02]  /*ac80*/  SEL R20, RZ, 0x4, P4 ;  /* 0x00000004ff147807 */ /* 0x000fe40002000000 */
[----:B------:R-:W-:-:S02]  /*ac90*/  ISETP.GE.AND P4, PT, R236, UR4, PT ;  /* 0x00000004ec007c0c */ /* 0x000fc4000bf86270 */
[----:B------:R-:W-:Y:S02]  /*aca0*/  SEL R23, RZ, 0x4, P2 ;  /* 0x00000004ff177807 */ /* 0x000fe40001000000 */
[----:B------:R-:W-:Y:S01]  /*acb0*/  ISETP.NE.U32.AND P2, PT, R19, RZ, PT ;  /* 0x000000ff1300720c */ /* 0x000fe20003f45070 */
[----:B------:R-:W-:Y:S01]  /*acc0*/  IMAD.WIDE R198, R4, 0x4, R198 ;  /* 0x0000000404c67825 */ /* 0x000fe200078e02c6 */
[----:B------:R-:W-:Y:S02]  /*acd0*/  SEL R19, RZ, 0x4, P4 ;  /* 0x00000004ff137807 */ /* 0x000fe40002000000 */
[----:B------:R-:W-:Y:S01]  /*ace0*/  SEL R24, R24, RZ, P0 ;  /* 0x000000ff18187207 */ /* 0x000fe20000000000 */
[----:B------:R-:W-:Y:S01]  /*acf0*/  IMAD.WIDE R194, R4, 0x4, R194 ;  /* 0x0000000404c27825 */ /* 0x000fe200078e02c2 */
[----:B------:R-:W-:Y:S01]  /*ad00*/  SEL R23, R23, RZ, P0 ;  /* 0x000000ff17177207 */ /* 0x000fe20000000000 */
[----:B------:R-:W-:Y:S01]  /*ad10*/  LDGSTS.E [R17+0x4c008], desc[UR16][R198.64], P5 ;  /* 0x4c008000c6117fae */ /* 0x000fe2000a921850 */
[----:B------:R-:W-:Y:S01]  /*ad20*/  SEL R22, R22, RZ, P0 ;  /* 0x000000ff16167207 */ /* 0x000fe20000000000 */
[C---:B------:R-:W-:Y:S01]  /*ad30*/  IMAD.WIDE R192, R4.reuse, 0x4, R192 ;  /* 0x0000000404c07825 */ /* 0x040fe200078e02c0 */
[----:B------:R-:W-:Y:S01]  /*ad40*/  SEL R9, R9, RZ, P0 ;  /* 0x000000ff09097207 */ /* 0x000fe20000000000 */
[----:B------:R-:W-:Y:S01]  /*ad50*/  LDGSTS.E [R16+0x4c000], desc[UR16][R194.64], P6 ;  /* 0x4c000000c2107fae */ /* 0x000fe2000b121850 */
[----:B------:R-:W-:Y:S01]  /*ad60*/  SEL R21, R21, RZ, P0 ;  /* 0x000000ff15157207 */ /* 0x000fe20000000000 */
[----:B------:R-:W-:Y:S01]  /*ad70*/  IMAD.WIDE R190, R4, 0x4, R190 ;  /* 0x0000000404be7825 */ /* 0x000fe200078e02be */
[----:B------:R-:W-:Y:S01]  /*ad80*/  SEL R20, R20, RZ, P0 ;  /* 0x000000ff14147207 */ /* 0x000fe20000000000 */
[----:B------:R-:W-:Y:S01]  /*ad90*/  LDGSTS.E [R16+0x4c008], desc[UR16][R192.64], P1 ;  /* 0x4c008000c0107fae */ /* 0x000fe20008921850 */
[----:B------:R-:W-:Y:S01]  /*ada0*/  SEL R19, R19, RZ, P0 ;  /* 0x000000ff13137207 */ /* 0x000fe20000000000 */
[----:B------:R-:W-:Y:S01]  /*adb0*/  IMAD.WIDE R188, R4, 0x4, R188 ;  /* 0x0000000404bc7825 */ /* 0x000fe200078e02bc */
[----:B------:R-:W-:Y:S01]  /*adc0*/  ISETP.NE.U32.AND P0, PT, R24, RZ, PT ;  /* 0x000000ff1800720c */ /* 0x000fe20003f05070 */
[----:B------:R-:W-:Y:S01]  /*add0*/  LDGSTS.E [R15+0x4c000], desc[UR16][R190.64], P3 ;  /* 0x4c000000be0f7fae */ /* 0x000fe20009921850 */
[----:B------:R-:W-:-:S02]  /*ade0*/  ISETP.NE.U32.AND P4, PT, R23, RZ, PT ;  /* 0x000000ff1700720c */ /* 0x000fc40003f85070 */
[----:B------:R-:W-:Y:S01]  /*adf0*/  ISETP.NE.U32.AND P5, PT, R22, RZ, PT ;  /* 0x000000ff1600720c */ /* 0x000fe20003fa5070 */
[----:B------:R-:W-:Y:S01]  /*ae00*/  LDGSTS.E [R15+0x4c008], desc[UR16][R188.64], P2 ;  /* 0x4c008000bc0f7fae */ /* 0x000fe20009121850 */
[----:B------:R-:W-:Y:S02]  /*ae10*/  ISETP.NE.U32.AND P6, PT, R21, RZ, PT ;  /* 0x000000ff1500720c */ /* 0x000fe40003fc5070 */
[----:B------:R-:W-:Y:S02]  /*ae20*/  ISETP.NE.U32.AND P1, PT, R20, RZ, PT ;  /* 0x000000ff1400720c */ /* 0x000fe40003f25070 */
[----:B------:R-:W-:Y:S01]  /*ae30*/  ISETP.NE.U32.AND P3, PT, R19, RZ, PT ;  /* 0x000000ff1300720c */ /* 0x000fe20003f65070 */
[----:B------:R-:W-:Y:S01]  /*ae40*/  IMAD.WIDE R186, R4, 0x4, R186 ;  /* 0x0000000404ba7825 */ /* 0x000fe200078e02ba */
[----:B------:R-:W-:-:S03]  /*ae50*/  ISETP.NE.U32.AND P2, PT, R9, RZ, PT ;  /* 0x000000ff0900720c */ /* 0x000fc60003f45070 */
[C---:B------:R-:W-:Y:S01]  /*ae60*/  IMAD.WIDE R182, R4.reuse, 0x4, R182 ;  /* 0x0000000404b67825 */ /* 0x040fe200078e02b6 */
[----:B------:R-:W-:Y:S03]  /*ae70*/  LDGSTS.E [R14+0x4c000], desc[UR16][R186.64], P0 ;  /* 0x4c000000ba0e7fae */ /* 0x000fe60008121850 */
[C---:B------:R-:W-:Y:S01]  /*ae80*/  IMAD.WIDE R180, R4.reuse, 0x4, R180 ;  /* 0x0000000404b47825 */ /* 0x040fe200078e02b4 */
[----:B------:R-:W-:Y:S03]  /*ae90*/  LDGSTS.E [R14+0x4c008], desc[UR16][R182.64], P4 ;  /* 0x4c008000b60e7fae */ /* 0x000fe6000a121850 */
[C---:B------:R-:W-:Y:S01]  /*aea0*/  IMAD.WIDE R178, R4.reuse, 0x4, R178 ;  /* 0x0000000404b27825 */ /* 0x040fe200078e02b2 */
[----:B------:R-:W-:Y:S03]  /*aeb0*/  LDGSTS.E [R13+0x4c000], desc[UR16][R180.64], P5 ;  /* 0x4c000000b40d7fae */ /* 0x000fe6000a921850 */
[C---:B------:R-:W-:Y:S01]  /*aec0*/  IMAD.WIDE R176, R4.reuse, 0x4, R176 ;  /* 0x0000000404b07825 */ /* 0x040fe200078e02b0 */
[----:B------:R-:W-:Y:S03]  /*aed0*/  LDGSTS.E [R13+0x4c008], desc[UR16][R178.64], P6 ;  /* 0x4c008000b20d7fae */ /* 0x000fe6000b121850 */
[----:B------:R-:W-:Y:S01]  /*aee0*/  IMAD.WIDE R162, R4, 0x4, R162 ;  /* 0x0000000404a27825 */ /* 0x000fe200078e02a2 */
[----:B------:R-:W-:Y:S03]  /*aef0*/  LDGSTS.E [R12+0x4c000], desc[UR16][R176.64], P1 ;  /* 0x4c000000b00c7fae */ /* 0x000fe60008921850 */
[C---:B------:R-:W-:Y:S01]  /*af00*/  IMAD.WIDE R160, R6.reuse, 0x4, R160 ;  /* 0x0000000406a07825 */ /* 0x040fe200078e02a0 */
[----:B------:R-:W-:Y:S03]  /*af10*/  LDGSTS.E [R12+0x4c008], desc[UR16][R162.64], P3 ;  /* 0x4c008000a20c7fae */ /* 0x000fe60009921850 */
[C---:B------:R-:W-:Y:S01]  /*af20*/  IMAD.WIDE R150, R6.reuse, 0x4, R150 ;  /* 0x0000000406967825 */ /* 0x040fe200078e0296 */
[----:B------:R-:W0:Y:S03]  /*af30*/  LDGDEPBAR ;  /* 0x00000000000079af */ /* 0x000e260000000000 */
        /* <DEDUP_REMOVED lines=8> */
[C---:B------:R-:W-:Y:S01]  /*afc0*/  IMAD.WIDE R142, R6.reuse, 0x4, R142 ;  /* 0x00000004068e7825 */ /* 0x040fe200078e028e */
[----:B------:R1:W-:Y:S03]  /*afd0*/  LDGSTS.E [R11+0x31000], desc[UR16][R32.64], P2 ;  /* 0x31000000200b7fae */ /* 0x0003e60009121850 */
        /* <DEDUP_REMOVED lines=53> */
[----:B------:R-:W2:Y:S03]  /*b330*/  S2R R5, SR_TID.X ;  /* 0x0000000000057919 */ /* 0x000ea60000002100 */
        /* <DEDUP_REMOVED lines=40> */
[----:B------:R-:W-:Y:S01]  /*b5c0*/  IMAD.WIDE R112, R6, 0x4, R112 ;  /* 0x0000000406707825 */ /* 0x000fe200078e0270 */
[----:B------:R-:W-:Y:S01]  /*b5d0*/  LDGSTS.E [R10+0x34e00], desc[UR16][R118.64], P2 ;  /* 0x34e00000760a7fae */ /* 0x000fe20009121850 */
[----:B------:R-:W-:-:S02]  /*b5e0*/  ISETP.GE.AND P0, PT, R155, 0x20, PT ;  /* 0x000000209b00780c */ /* 0x000fc40003f06270 */
        /* <DEDUP_REMOVED lines=18> */
[----:B--2---:R-:W-:-:S03]  /*b710*/  SHF.R.U32.HI R5, RZ, 0x6, R5 ;  /* 0x00000006ff057819 */ /* 0x004fc60000011605 */
[----:B------:R-:W-:Y:S04]  /*b720*/  LDGSTS.E [R10+0x37600], desc[UR16][R98.64], P2 ;  /* 0x37600000620a7fae */ /* 0x000fe80009121850 */
[----:B------:R-:W-:Y:S04]  /*b730*/  LDGSTS.E [R10+0x37a00], desc[UR16][R96.64], P2 ;  /* 0x37a00000600a7fae */ /* 0x000fe80009121850 */
[----:B------:R2:W-:Y:S01]  /*b740*/  LDGSTS.E [R10+0x37e00], desc[UR16][R94.64], P2 ;  /* 0x37e000005e0a7fae */ /* 0x0005e20009121850 */
[----:B------:R-:W-:-:S03]  /*b750*/  SGXT.U32 R5, R5, 0x1 ;  /* 0x000000010505781a */ /* 0x000fc60000000000 */
[----:B------:R-:W0:Y:S01]  /*b760*/  LDGDEPBAR ;  /* 0x00000000000079af */ /* 0x000e220000000000 */
[----:B------:R-:W-:Y:S02]  /*b770*/  CS2R R24, SRZ ;  /* 0x0000000000187805 */ /* 0x000fe4000001ff00 */
[----:B------:R-:W-:Y:S02]  /*b780*/  CS2R R26, SRZ ;  /* 0x00000000001a7805 */ /* 0x000fe4000001ff00 */
[----:B------:R-:W-:Y:S02]  /*b790*/  CS2R R28, SRZ ;  /* 0x00000000001c7805 */ /* 0x000fe4000001ff00 */
[----:B------:R-:W-:Y:S02]  /*b7a0*/  CS2R R30, SRZ ;  /* 0x00000000001e7805 */ /* 0x000fe4000001ff00 */
[----:B-1----:R-:W-:Y:S02]  /*b7b0*/  CS2R R32, SRZ ;  /* 0x0000000000207805 */ /* 0x002fe4000001ff00 */
[----:B------:R-:W-:-:S02]  /*b7c0*/  CS2R R34, SRZ ;  /* 0x0000000000227805 */ /* 0x000fc4000001ff00 */
[----:B---3--:R-:W-:Y:S02]  /*b7d0*/  CS2R R36, SRZ ;  /* 0x0000000000247805 */ /* 0x008fe4000001ff00 */
[----:B------:R-:W-:Y:S02]  /*b7e0*/  CS2R R38, SRZ ;  /* 0x0000000000267805 */ /* 0x000fe4000001ff00 */
[----:B------:R-:W-:Y:S02]  /*b7f0*/  CS2R R40, SRZ ;  /* 0x0000000000287805 */ /* 0x000fe4000001ff00 */
[----:B------:R-:W-:Y:S02]  /*b800*/  CS2R R42, SRZ ;  /* 0x00000000002a7805 */ /* 0x000fe4000001ff00 */
[----:B------:R-:W-:Y:S02]  /*b810*/  CS2R R44, SRZ ;  /* 0x00000000002c7805 */ /* 0x000fe4000001ff00 */
[----:B------:R-:W-:-:S02]  /*b820*/  CS2R R46, SRZ ;  /* 0x00000000002e7805 */ /* 0x000fc4000001ff00 */
[----:B------:R-:W-:Y:S02]  /*b830*/  CS2R R48, SRZ ;  /* 0x0000000000307805 */ /* 0x000fe4000001ff00 */
        /* <DEDUP_REMOVED lines=8> */
[----:B----4-:R-:W-:Y:S02]  /*b8c0*/  CS2R R66, SRZ ;  /* 0x0000000000427805 */ /* 0x010fe4000001ff00 */
        /* <DEDUP_REMOVED lines=13> */
[----:B--2---:R-:W-:-:S02]  /*b9a0*/  CS2R R94, SRZ ;  /* 0x00000000005e7805 */ /* 0x004fc4000001ff00 */
        /* <DEDUP_REMOVED lines=27> */
[----:B------:R-:W-:Y:S01]  /*bb60*/  CS2R R150, SRZ ;  /* 0x0000000000967805 */ /* 0x000fe2000001ff00 */
[----:B------:R-:W-:Y:S06]  /*bb70*/  @!P0 BRA `(.L_x_0) ;  /* 0x0000004000408947 */ /* 0x000fec0003800000 */
[----:B------:R-:W2:Y:S04]  /*bb80*/  LDL.LU R230, [R1+0x14] ;  /* 0x0000140001e67983 */ /* 0x000ea80000300800 */
[----:B------:R-:W3:Y:S04]  /*bb90*/  LDL.LU R228, [R1+0x18] ;  /* 0x0000180001e47983 */ /* 0x000ee80000300800 */
[----:B------:R-:W4:Y:S04]  /*bba0*/  LDL.LU R226, [R1+0x1c] ;  /* 0x00001c0001e27983 */ /* 0x000f280000300800 */
        /* <DEDUP_REMOVED lines=8> */
[----:B------:R-:W4:Y:S01]  /*bc30*/  LDL.LU R216, [R1+0x40] ;  /* 0x0000400001d87983 */ /* 0x000f220000300800 */
[----:B-----5:R-:W-:-:S03]  /*bc40*/  SHF.R.S32.HI R9, RZ, 0x1f, R153 ;  /* 0x0000001fff097819 */ /* 0x020fc60000011499 */
[----:B------:R-:W4:Y:S04]  /*bc50*/  LDL.LU R215, [R1+0x44] ;  /* 0x0000440001d77983 */ /* 0x000f280000300800 */
[----:B------:R-:W4:Y:S04]  /*bc60*/  LDL.LU R214, [R1+0x48] ;  /* 0x0000480001d67983 */ /* 0x000f280000300800 */
[----:B------:R-:W4:Y:S04]  /*bc70*/  LDL.LU R236, [R1+0x4c] ;  /* 0x00004c0001ec7983 */ /* 0x000f280000300800 */
[----:B------:R-:W4:Y:S04]  /*bc80*/  LDL.LU R234, [R1+0x50] ;  /* 0x0000500001ea7983 */ /* 0x000f280000300800 */
[----:B------:R-:W4:Y:S01]  /*bc90*/  LDL.LU R232, [R1+0x58] ;  /* 0x0000580001e87983 */ /* 0x000f220000300800 */
[----:B------:R-:W-:-:S02]  /*bca0*/  IADD3 R194, P5, R153, R196, RZ ;  /* 0x000000c499c27210 */ /* 0x000fc40007fbe0ff */
[C---:B------:R-:W-:Y:S01]  /*bcb0*/  IADD3 R198, P6, R153.reuse, R200, RZ ;  /* 0x000000c899c67210 */ /* 0x040fe20007fde0ff */
[----:B------:R-:W-:Y:S01]  /*bcc0*/  STL [R1+0x168], R3 ;  /* 0x0001680301007387 */ /* 0x000fe20000100800 */
[-C--:B------:R-:W-:Y:S02]  /*bcd0*/  LEA.HI.X.SX32 R196, R196, R9.reuse, 0x1, P5 ;  /* 0x00000009c4c47211 */ /* 0x080fe400028f0eff */
[----:B------:R-:W-:Y:S01]  /*bce0*/  LEA.HI.X.SX32 R200, R200, R9, 0x1, P6 ;  /* 0x00000009c8c87211 */ /* 0x000fe200030f0eff */
[----:B------:R-:W-:Y:S04]  /*bcf0*/  STL [R1+0x164], R2 ;  /* 0x0001640201007387 */ /* 0x000fe80000100800 */
[----:B------:R-:W-:Y:S01]  /*bd00*/  STL [R1+0x160], R0 ;  /* 0x0001600001007387 */ /* 0x000fe20000100800 */
[----:B--2---:R-:W-:-:S02]  /*bd10*/  IADD3 R191, P3, R153, R230, RZ ;  /* 0x000000e699bf7210 */ /* 0x004fc40007f7e0ff */
[C---:B---3--:R-:W-:Y:S02]  /*bd20*/  IADD3 R188, P2, R153.reuse, R228, RZ ;  /* 0x000000e499bc7210 */ /* 0x048fe40007f5e0ff */
[-C--:B------:R-:W-:Y:S02]  /*bd30*/  LEA.HI.X.SX32 R192, R230, R9.reuse, 0x1, P3 ;  /* 0x00000009e6c07211 */ /* 0x080fe400018f0eff */
[C---:B----4-:R-:W-:Y:S01]  /*bd40*/  IADD3 R184, P1, R153.reuse, R226, RZ ;  /* 0x000000e299b87210 */ /* 0x050fe20007f3e0ff */
[----:B------:R-:W2:Y:S01]  /*bd50*/  LDL.LU R230, [R1+0x5c] ;  /* 0x00005c0001e67983 */ /* 0x000ea20000300800 */
[-C--:B------:R-:W-:Y:S02]  /*bd60*/  LEA.HI.X.SX32 R190, R228, R9.reuse, 0x1, P2 ;  /* 0x00000009e4be7211 */ /* 0x080fe400010f0eff */
[----:B------:R-:W-:Y:S01]  /*bd70*/  LEA.HI.X.SX32 R186, R226, R9, 0x1, P1 ;  /* 0x00000009e2ba7211 */ /* 0x000fe200008f0eff */
[----:B------:R-:W3:Y:S01]  /*bd80*/  LDL.LU R228, [R1+0x60] ;  /* 0x0000600001e47983 */ /* 0x000ee20000300800 */
[----:B------:R-:W-:-:S02]  /*bd90*/  IADD3 R180, P0, R153, R174, RZ ;  /* 0x000000ae99b47210 */ /* 0x000fc40007f1e0ff */
[C---:B------:R-:W-:Y:S01]  /*bda0*/  IADD3 R176, P4, R153.reuse, R222, RZ ;  /* 0x000000de99b07210 */ /* 0x040fe20007f9e0ff */
[----:B------:R-:W4:Y:S03]  /*bdb0*/  LDL.LU R226, [R1+0x64] ;  /* 0x0000640001e27983 */ /* 0x000f260000300800 */
[----:B------:R-:W-:Y:S01]  /*bdc0*/  LEA.HI.X.SX32 R178, R222, R9, 0x1, P4 ;  /* 0x00000009deb27211 */ /* 0x000fe200020f0eff */
[----:B------:R-:W4:Y:S01]  /*bdd0*/  LDL.LU R201, [R1+0x68] ;  /* 0x0000680001c97983 */ /* 0x000f220000300800 */
[C---:B------:R-:W-:Y:S02]  /*bde0*/  IADD3 R170, P6, R153.reuse, R152, RZ ;  /* 0x0000009899aa7210 */ /* 0x040fe40007fde0ff */
[C---:B------:R-:W-:Y:S01]  /*bdf0*/  IADD3 R160, P5, R153.reuse, R237, RZ ;  /* 0x000000ed99a07210 */ /* 0x040fe20007fbe0ff */
[----:B------:R-:W4:Y:S04]  /*be00*/  LDL.LU R222, [R1+0x6c] ;  /* 0x00006c0001de7983 */ /* 0x000f280000300800 */
[----:B------:R-:W4:Y:S01]  /*be10*/  LDL.LU R197, [R1+0x70] ;  /* 0x0000700001c57983 */ /* 0x000f220000300800 */
[----:B------:R-:W-:-:S02]  /*be20*/  IADD3 R156, P3, R153, R235, RZ ;  /* 0x000000eb999c7210 */ /* 0x000fc40007f7e0ff */
[C---:B------:R-:W-:Y:S02]  /*be30*/  IADD3 R151, P2, R153.reuse, R233, RZ ;  /* 0x000000e999977210 */ /* 0x040fe40007f5e0ff */
[----:B------:R-:W-:Y:S02]  /*be40*/  LEA.HI.X.SX32 R182, R174, R9, 0x1, P0 ;  /* 0x00000009aeb67211 */ /* 0x000fe400000f0eff */
[----:B------:R-:W-:Y:S02]  /*be50*/  IADD3 R149, P1, R153, R231, RZ ;  /* 0x000000e799957210 */ /* 0x000fe40007f3e0ff */
[----:B------:R-:W-:Y:S02]  /*be60*/  LEA.HI.X.SX32 R162, R237, R9, 0x1, P5 ;  /* 0x00000009eda27211 */ /* 0x000fe400028f0eff */
[----:B------:R-:W-:Y:S01]  /*be70*/  IADD3 R147, P0, R153, R229, RZ ;  /* 0x000000e599937210 */ /* 0x000fe20007f1e0ff */
[----:B------:R-:W4:Y:S01]  /*be80*/  LDL.LU R237, [R1+0x74] ;  /* 0x0000740001ed7983 */ /* 0x000f220000300800 */
[----:B------:R-:W-:-:S02]  /*be90*/  LEA.HI.X.SX32 R174, R152, R9, 0x1, P6 ;  /* 0x0000000998ae7211 */ /* 0x000fc400030f0eff */
[-C--:B------:R-:W-:Y:S02]  /*bea0*/  LEA.HI.X.SX32 R158, R235, R9.reuse, 0x1, P3 ;  /* 0x00000009eb9e7211 */ /* 0x080fe400018f0eff */
[----:B------:R-:W4:Y:S01]  /*beb0*/  LDL.LU R235, [R1+0x78] ;  /* 0x0000780001eb7983 */ /* 0x000f220000300800 */
[----:B------:R-:W-:Y:S02]  /*bec0*/  LEA.HI.X.SX32 R152, R233, R9, 0x1, P2 ;  /* 0x00000009e9987211 */ /* 0x000fe400010f0eff */
[C---:B------:R-:W-:Y:S01]  /*bed0*/  IADD3 R145, P4, R153.reuse, R216, RZ ;  /* 0x000000d899917210 */ /* 0x040fe20007f9e0ff */
[----:B------:R-:W4:Y:S01]  /*bee0*/  LDL.LU R233, [R1+0x7c] ;  /* 0x00007c0001e97983 */ /* 0x000f220000300800 */
[----:B------:R-:W-:Y:S02]  /*bef0*/  IADD3 R143, P6, R153, R215, RZ ;  /* 0x000000d7998f7210 */ /* 0x000fe40007fde0ff */
[----:B------:R-:W-:Y:S02]  /*bf00*/  LEA.HI.X.SX32 R150, R231, R9, 0x1, P1 ;  /* 0x00000009e7967211 */ /* 0x000fe400008f0eff */
[----:B------:R-:W4:Y:S01]  /*bf10*/  LDL.LU R231, [R1+0x80] ;  /* 0x0000800001e77983 */ /* 0x000f220000300800 */
[----:B------:R-:W-:-:S02]  /*bf20*/  IADD3 R139, P3, R153, R236, RZ ;  /* 0x000000ec998b7210 */ /* 0x000fc40007f7e0ff */
[-C--:B------:R-:W-:Y:S02]  /*bf30*/  LEA.HI.X.SX32 R148, R229, R9.reuse, 0x1, P0 ;  /* 0x00000009e5947211 */ /* 0x080fe400000f0eff */
[C---:B------:R-:W-:Y:S01]  /*bf40*/  IADD3 R137, P2, R153.reuse, R234, RZ ;  /* 0x000000ea99897210 */ /* 0x040fe20007f5e0ff */
[----:B------:R-:W4:Y:S01]  /*bf50*/  LDL.LU R229, [R1+0x84] ;  /* 0x0000840001e57983 */ /* 0x000f220000300800 */
[-C--:B------:R-:W-:Y:S02]  /*bf60*/  LEA.HI.X.SX32 R146, R216, R9.reuse, 0x1, P4 ;  /* 0x00000009d8927211 */ /* 0x080fe400020f0eff */
[----:B------:R-:W-:Y:S01]  /*bf70*/  IADD3 R135, P1, R153, R232, RZ ;  /* 0x000000e899877210 */ /* 0x000fe20007f3e0ff */
[----:B------:R-:W4:Y:S01]  /*bf80*/  LDL.LU R219, [R1+0x88] ;  /* 0x0000880001db7983 */ /* 0x000f220000300800 */
[-C--:B------:R-:W-:Y:S02]  /*bf90*/  LEA.HI.X.SX32 R144, R215, R9.reuse, 0x1, P6 ;  /* 0x00000009d7907211 */ /* 0x080fe400030f0eff */
[----:B------:R-:W-:Y:S01]  /*bfa0*/  LEA.HI.X.SX32 R140, R236, R9, 0x1, P3 ;  /* 0x00000009ec8c7211 */ /* 0x000fe200018f0eff */
[----:B------:R-:W4:Y:S01]  /*bfb0*/  LDL.LU R217, [R1+0x8c] ;  /* 0x00008c0001d97983 */ /* 0x000f220000300800 */
[----:B------:R-:W-:-:S02]  /*bfc0*/  IADD3 R141, P5, R153, R214, RZ ;  /* 0x000000d6998d7210 */ /* 0x000fc40007fbe0ff */
[-C--:B------:R-:W-:Y:S01]  /*bfd0*/  LEA.HI.X.SX32 R138, R234, R9.reuse, 0x1, P2 ;  /* 0x00000009ea8a7211 */ /* 0x080fe200010f0eff */
[----:B------:R-:W4:Y:S01]  /*bfe0*/  LDL.LU R215, [R1+0x90] ;  /* 0x0000900001d77983 */ /* 0x000f220000300800 */
[----:B------:R-:W-:-:S03]  /*bff0*/  LEA.HI.X.SX32 R136, R232, R9, 0x1, P1 ;  /* 0x00000009e8887211 */ /* 0x000fc600008f0eff */
[----:B------:R-:W4:Y:S01]  /*c000*/  LDL.LU R236, [R1+0x94] ;  /* 0x0000940001ec7983 */ /* 0x000f220000300800 */
[----:B------:R-:W-:-:S03]  /*c010*/  LEA.HI.X.SX32 R142, R214, R9, 0x1, P5 ;  /* 0x00000009d68e7211 */ /* 0x000fc600028f0eff */
[----:B------:R-:W4:Y:S04]  /*c020*/  LDL.LU R234, [R1+0x98] ;  /* 0x0000980001ea7983 */ /* 0x000f280000300800 */
[----:B------:R-:W4:Y:S01]  /*c030*/  LDL.LU R232, [R1+0x9c] ;  /* 0x00009c0001e87983 */ /* 0x000f220000300800 */
[C---:B--2---:R-:W-:Y:S02]  /*c040*/  IADD3 R133, P0, R153.reuse, R230, RZ ;  /* 0x000000e699857210 */ /* 0x044fe40007f1e0ff */
[C---:B---3--:R-:W-:Y:S02]  /*c050*/  IADD3 R131, P4, R153.reuse, R228, RZ ;  /* 0x000000e499837210 */ /* 0x048fe40007f9e0ff */
[-C--:B------:R-:W-:Y:S02]  /*c060*/  LEA.HI.X.SX32 R134, R230, R9.reuse, 0x1, P0 ;  /* 0x00000009e6867211 */ /* 0x080fe400000f0eff */
[----:B----4-:R-:W-:Y:S01]  /*c070*/  IADD3 R22, P6, R153, R226, RZ ;  /* 0x000000e299167210 */ /* 0x010fe20007fde0ff */
[----:B------:R-:W2:Y:S01]  /*c080*/  LDL.LU R230, [R1+0xa0] ;  /* 0x0000a00001e67983 */ /* 0x000ea20000300800 */
[----:B------:R-:W-:-:S02]  /*c090*/  LEA.HI.X.SX32 R132, R228, R9, 0x1, P4 ;  /* 0x00000009e4847211 */ /* 0x000fc400020f0eff */
[----:B------:R-:W-:Y:S01]  /*c0a0*/  LEA.HI.X.SX32 R130, R226, R9, 0x1, P6 ;  /* 0x00000009e2827211 */ /* 0x000fe200030f0eff */
[----:B------:R-:W3:Y:S01]  /*c0b0*/  LDL.LU R228, [R1+0xa4] ;  /* 0x0000a40001e47983 */ /* 0x000ee20000300800 */
[----:B------:R-:W-:-:S03]  /*c0c0*/  IADD3 R14, P3, R153, R222, RZ ;  /* 0x000000de990e7210 */ /* 0x000fc60007f7e0ff */
[----:B------:R-:W4:Y:S01]  /*c0d0*/  LDL.LU R226, [R1+0xa8] ;  /* 0x0000a80001e27983 */ /* 0x000f220000300800 */
[C---:B------:R-:W-:Y:S02]  /*c0e0*/  IADD3 R18, P5, R153.reuse, R201, RZ ;  /* 0x000000c999127210 */ /* 0x040fe40007fbe0ff */
[----:B------:R-:W-:Y:S01]  /*c0f0*/  LEA.HI.X.SX32 R16, R222, R9, 0x1, P3 ;  /* 0x00000009de107211 */ /* 0x000fe200018f0eff */
[----:B------:R-:W4:Y:S01]  /*c100*/  LDL.LU R220, [R1+0xb8] ;  /* 0x0000b80001dc7983 */ /* 0x000f220000300800 */
[----:B------:R-:W-:-:S03]  /*c110*/  IADD3 R10, P2, R153, R197, RZ ;  /* 0x000000c5990a7210 */ /* 0x000fc60007f5e0ff */
[----:B------:R-:W4:Y:S01]  /*c120*/  LDL.LU R222, [R1+0xc4] ;  /* 0x0000c40001de7983 */ /* 0x000f220000300800 */
[----:B------:R-:W-:-:S03]  /*c130*/  LEA.HI.X.SX32 R20, R201, R9, 0x1, P5 ;  /* 0x00000009c9147211 */ /* 0x000fc600028f0eff */
[----:B------:R-:W4:Y:S01]  /*c140*/  LDL R218, [R1+0xd8] ;  /* 0x0000d80001da7983 */ /* 0x000f220000100800 */
[----:B------:R-:W-:-:S03]  /*c150*/  LEA.HI.X.SX32 R12, R197, R9, 0x1, P2 ;  /* 0x00000009c50c7211 */ /* 0x000fc600010f0eff */
        /* <DEDUP_REMOVED lines=21> */
[----:B------:R-:W-:-:S02]  /*c2b0*/  IADD3 R251, P1, R153, R237, RZ ;  /* 0x000000ed99fb7210 */ /* 0x000fc40007f3e0ff */
[C---:B------:R-:W-:Y:S01]  /*c2c0*/  IADD3 R247, P4, R153.reuse, R233, RZ ;  /* 0x000000e999f77210 */ /* 0x040fe20007f9e0ff */
[----:B------:R-:W4:Y:S01]  /*c2d0*/  LDL.LU R181, [R1+0x158] ;  /* 0x0001580001b57983 */ /* 0x000f220000300800 */
[----:B------:R-:W-:Y:S02]  /*c2e0*/  IADD3 R245, P6, R153, R231, RZ ;  /* 0x000000e799f57210 */ /* 0x000fe40007fde0ff */
[----:B------:R-:W-:Y:S02]  /*c2f0*/  LEA.HI.X.SX32 R252, R237, R9, 0x1, P1 ;  /* 0x00000009edfc7211 */ /* 0x000fe400008f0eff */
[----:B------:R-:W-:Y:S02]  /*c300*/  IADD3 R237, P1, R153, R215, RZ ;  /* 0x000000d799ed7210 */ /* 0x000fe40007f3e0ff */
[----:B------:R-:W-:Y:S02]  /*c310*/  LEA.HI.X.SX32 R248, R233, R9, 0x1, P4 ;  /* 0x00000009e9f87211 */ /* 0x000fe400020f0eff */
[----:B------:R-:W-:-:S02]  /*c320*/  IADD3 R241, P3, R153, R219, RZ ;  /* 0x000000db99f17210 */ /* 0x000fc40007f7e0ff */
[----:B------:R-:W-:Y:S02]  /*c330*/  IADD3 R233, P4, R153, R234, RZ ;  /* 0x000000ea99e97210 */ /* 0x000fe40007f9e0ff */
[----:B------:R-:W-:Y:S02]  /*c340*/  LEA.HI.X.SX32 R246, R231, R9, 0x1, P6 ;  /* 0x00000009e7f67211 */ /* 0x000fe400030f0eff */
[C---:B------:R-:W-:Y:S02]  /*c350*/  IADD3 R243, P5, R153.reuse, R229, RZ ;  /* 0x000000e599f37210 */ /* 0x040fe40007fbe0ff */
[C---:B------:R-:W-:Y:S02]  /*c360*/  IADD3 R239, P2, R153.reuse, R217, RZ ;  /* 0x000000d999ef7210 */ /* 0x040fe40007f5e0ff */
[----:B------:R-:W-:Y:S02]  /*c370*/  IADD3 R231, P6, R153, R232, RZ ;  /* 0x000000e899e77210 */ /* 0x000fe40007fde0ff */
[----:B------:R-:W-:-:S02]  /*c380*/  LEA.HI.X.SX32 R238, R215, R9, 0x1, P1 ;  /* 0x00000009d7ee7211 */ /* 0x000fc400008f0eff */
[-C--:B------:R-:W-:Y:S02]  /*c390*/  LEA.HI.X.SX32 R242, R219, R9.reuse, 0x1, P3 ;  /* 0x00000009dbf27211 */ /* 0x080fe400018f0eff */
[-C--:B------:R-:W-:Y:S02]  /*c3a0*/  LEA.HI.X.SX32 R234, R234, R9.reuse, 0x1, P4 ;  /* 0x00000009eaea7211 */ /* 0x080fe400020f0eff */
[-C--:B------:R-:W-:Y:S02]  /*c3b0*/  LEA.HI.X.SX32 R244, R229, R9.reuse, 0x1, P5 ;  /* 0x00000009e5f47211 */ /* 0x080fe400028f0eff */
[-C--:B------:R-:W-:Y:S02]  /*c3c0*/  LEA.HI.X.SX32 R240, R217, R9.reuse, 0x1, P2 ;  /* 0x00000009d9f07211 */ /* 0x080fe400010f0eff */
[----:B------:R-:W-:Y:S02]  /*c3d0*/  LEA.HI.X.SX32 R232, R232, R9, 0x1, P6 ;  /* 0x00000009e8e87211 */ /* 0x000fe400030f0eff */
[----:B------:R-:W-:-:S04]  /*c3e0*/  IADD3 R249, P0, R153, R235, RZ ;  /* 0x000000eb99f97210 */ /* 0x000fc80007f1e0ff */
[----:B------:R-:W-:Y:S02]  /*c3f0*/  LEA.HI.X.SX32 R250, R235, R9, 0x1, P0 ;  /* 0x00000009ebfa7211 */ /* 0x000fe400000f0eff */
[----:B------:R-:W-:-:S04]  /*c400*/  IADD3 R235, P0, R153, R236, RZ ;  /* 0x000000ec99eb7210 */ /* 0x000fc80007f1e0ff */
[-C--:B------:R-:W-:Y:S02]  /*c410*/  LEA.HI.X.SX32 R236, R236, R9.reuse, 0x1, P0 ;  /* 0x00000009ecec7211 */ /* 0x080fe400000f0eff */
[C---:B--2---:R-:W-:Y:S02]  /*c420*/  IADD3 R229, P5, R153.reuse, R230, RZ ;  /* 0x000000e699e57210 */ /* 0x044fe40007fbe0ff */
[C---:B---3--:R-:W-:Y:S02]  /*c430*/  IADD3 R227, P3, R153.reuse, R228, RZ ;  /* 0x000000e499e37210 */ /* 0x048fe40007f7e0ff */
[----:B------:R-:W-:Y:S02]  /*c440*/  LEA.HI.X.SX32 R230, R230, R9, 0x1, P5 ;  /* 0x00000009e6e67211 */ /* 0x000fe400028f0eff */
[C---:B----4-:R-:W-:Y:S02]  /*c450*/  IADD3 R225, P2, R153.reuse, R226, RZ ;  /* 0x000000e299e17210 */ /* 0x050fe40007f5e0ff */
[----:B------:R-:W-:-:S04]  /*c460*/  IADD3 R223, P1, R153, R220, RZ ;  /* 0x000000dc99df7210 */ /* 0x000fc80007f3e0ff */
[-C--:B------:R-:W-:Y:S02]  /*c470*/  LEA.HI.X.SX32 R224, R220, R9.reuse, 0x1, P1 ;  /* 0x00000009dce07211 */ /* 0x080fe400008f0eff */
[C---:B------:R-:W-:Y:S02]  /*c480*/  IADD3 R219, P4, R153.reuse, R218, RZ ;  /* 0x000000da99db7210 */ /* 0x040fe40007f9e0ff */
[C---:B------:R-:W-:Y:S02]  /*c490*/  IADD3 R217, P6, R153.reuse, R216, RZ ;  /* 0x000000d899d97210 */ /* 0x040fe40007fde0ff */
[-C--:B------:R-:W-:Y:S02]  /*c4a0*/  LEA.HI.X.SX32 R220, R218, R9.reuse, 0x1, P4 ;  /* 0x00000009dadc7211 */ /* 0x080fe400020f0eff */
[----:B------:R-:W-:Y:S02]  /*c4b0*/  LEA.HI.X.SX32 R218, R216, R9, 0x1, P6 ;  /* 0x00000009d8da7211 */ /* 0x000fe400030f0eff */
[----:B------:R-:W-:-:S02]  /*c4c0*/  IADD3 R215, P5, R153, R201, RZ ;  /* 0x000000c999d77210 */ /* 0x000fc40007fbe0ff */
[-C--:B------:R-:W-:Y:S02]  /*c4d0*/  LEA.HI.X.SX32 R228, R228, R9.reuse, 0x1, P3 ;  /* 0x00000009e4e47211 */ /* 0x080fe400018f0eff */
[C---:B------:R-:W-:Y:S02]  /*c4e0*/  IADD3 R213, P3, R153.reuse, R214, RZ ;  /* 0x000000d699d57210 */ /* 0x040fe40007f7e0ff */
[----:B------:R-:W-:Y:S02]  /*c4f0*/  LEA.HI.X.SX32 R226, R226, R9, 0x1, P2 ;  /* 0x00000009e2e27211 */ /* 0x000fe400010f0eff */
[----:B------:R-:W-:Y:S02]  /*c500*/  IADD3 R211, P2, R153, R197, RZ ;  /* 0x000000c599d37210 */ /* 0x000fe40007f5e0ff */
[-C--:B------:R-:W-:Y:S02]  /*c510*/  LEA.HI.X.SX32 R216, R201, R9.reuse, 0x1, P5 ;  /* 0x00000009c9d87211 */ /* 0x080fe400028f0eff */
[----:B------:R-:W-:-:S02]  /*c520*/  LEA.HI.X.SX32 R214, R214, R9, 0x1, P3 ;  /* 0x00000009d6d67211 */ /* 0x000fc400018f0eff */
[C---:B------:R-:W-:Y:S02]  /*c530*/  IADD3 R205, P4, R153.reuse, R206, RZ ;  /* 0x000000ce99cd7210 */ /* 0x040fe40007f9e0ff */
[C---:B------:R-:W-:Y:S02]  /*c540*/  IADD3 R203, P6, R153.reuse, R204, RZ ;  /* 0x000000cc99cb7210 */ /* 0x040fe40007fde0ff */
[-C--:B------:R-:W-:Y:S02]  /*c550*/  LEA.HI.X.SX32 R206, R206, R9.reuse, 0x1, P4 ;  /* 0x00000009cece7211 */ /* 0x080fe400020f0eff */
[----:B------:R-:W-:Y:S02]  /*c560*/  LEA.HI.X.SX32 R204, R204, R9, 0x1, P6 ;  /* 0x00000009cccc7211 */ /* 0x000fe400030f0eff */
[C---:B------:R-:W-:Y:S02]  /*c570*/  IADD3 R201, P5, R153.reuse, R202, RZ ;  /* 0x000000ca99c97210 */ /* 0x040fe40007fbe0ff */
[----:B------:R-:W-:-:S02]  /*c580*/  IADD3 R199, P3, R153, R15, RZ ;  /* 0x0000000f99c77210 */ /* 0x000fc40007f7e0ff */
[----:B------:R-:W-:Y:S02]  /*c590*/  LEA.HI.X.SX32 R212, R197, R9, 0x1, P2 ;  /* 0x00000009c5d47211 */ /* 0x000fe400010f0eff */
[C---:B------:R-:W-:Y:S02]  /*c5a0*/  IADD3 R209, P1, R153.reuse, R195, RZ ;  /* 0x000000c399d17210 */ /* 0x040fe40007f3e0ff */
[C---:B------:R-:W-:Y:S02]  /*c5b0*/  IADD3 R197, P2, R153.reuse, R17, RZ ;  /* 0x0000001199c57210 */ /* 0x040fe40007f5e0ff */
[C---:B------:R-:W-:Y:S02]  /*c5c0*/  IADD3 R221, P0, R153.reuse, R222, RZ ;  /* 0x000000de99dd7210 */ /* 0x040fe40007f1e0ff */
[----:B------:R-:W-:Y:S02]  /*c5d0*/  LEA.HI.X.SX32 R202, R202, R9, 0x1, P5 ;  /* 0x00000009caca7211 */ /* 0x000fe400028f0eff */
[----:B------:R-:W-:-:S02]  /*c5e0*/  IADD3 R189, P4, R153, R23, RZ ;  /* 0x0000001799bd7210 */ /* 0x000fc40007f9e0ff */
[----:B------:R-:W-:-:S03]  /*c5f0*/  IADD3 R11, P6, R153, R157, RZ ;  /* 0x0000009d990b7210 */ /* 0x000fc60007fde0ff */
[----:B------:R1:W-:Y:S01]  /*c600*/  STL [R1+0x1a0], R189 ;  /* 0x0001a0bd01007387 */ /* 0x0003e20000100800 */
[----:B------:R-:W-:Y:S02]  /*c610*/  LEA.HI.X.SX32 R210, R195, R9, 0x1, P1 ;  /* 0x00000009c3d27211 */ /* 0x000fe400008f0eff */
[C---:B------:R-:W-:Y:S01]  /*c620*/  IADD3 R13, P5, R153.reuse, R159, RZ ;  /* 0x0000009f990d7210 */ /* 0x040fe20007fbe0ff */
[----:B------:R2:W-:Y:S01]  /*c630*/  STL [R1+0x19c], R11 ;  /* 0x00019c0b01007387 */ /* 0x0005e20000100800 */
[----:B------:R-:W-:Y:S02]  /*c640*/  LEA.HI.X.SX32 R222, R222, R9, 0x1, P0 ;  /* 0x00000009dede7211 */ /* 0x000fe400000f0eff */
[----:B------:R-:W-:Y:S02]  /*c650*/  IADD3 R195, P1, R153, R19, RZ ;  /* 0x0000001399c37210 */ /* 0x000fe40007f3e0ff */
[----:B-1----:R-:W-:Y:S02]  /*c660*/  LEA.HI.X.SX32 R189, R15, R9, 0x1, P3 ;  /* 0x000000090fbd7211 */ /* 0x002fe400018f0eff */
[----:B------:R-:W-:-:S02]  /*c670*/  IADD3 R15, P3, R153, R161, RZ ;  /* 0x000000a1990f7210 */ /* 0x000fc40007f7e0ff */
[----:B--2---:R-:W-:Y:S02]  /*c680*/  LEA.HI.X.SX32 R11, R17, R9, 0x1, P2 ;  /* 0x00000009110b7211 */ /* 0x004fe400010f0eff */
[C---:B------:R-:W-:Y:S02]  /*c690*/  IADD3 R17, P2, R153.reuse, R163, RZ ;  /* 0x000000a399117210 */ /* 0x040fe40007f5e0ff */
[C---:B------:R-:W-:Y:S01]  /*c6a0*/  IADD3 R207, P0, R153.reuse, R208, RZ ;  /* 0x000000d099cf7210 */ /* 0x040fe20007f1e0ff */
[----:B------:R1:W-:Y:S03]  /*c6b0*/  STL [R1+0x198], R13 ;  /* 0x0001980d01007387 */ /* 0x0003e60000100800 */
[----:B------:R-:W-:Y:S01]  /*c6c0*/  LEA.HI.X.SX32 R208, R208, R9, 0x1, P0 ;  /* 0x00000009d0d07211 */ /* 0x000fe200000f0eff */
[----:B------:R-:W-:Y:S01]  /*c6d0*/  STL [R1+0x194], R15 ;  /* 0x0001940f01007387 */ /* 0x000fe20000100800 */
[----:B------:R-:W-:-:S03]  /*c6e0*/  IADD3 R193, P0, R153, R21, RZ ;  /* 0x0000001599c17210 */ /* 0x000fc60007f1e0ff */
[----:B------:R2:W-:Y:S01]  /*c6f0*/  STL [R1+0x190], R17 ;  /* 0x0001901101007387 */ /* 0x0005e20000100800 */
[----:B-1----:R-:W-:Y:S02]  /*c700*/  LEA.HI.X.SX32 R13, R19, R9, 0x1, P1 ;  /* 0x00000009130d7211 */ /* 0x002fe400008f0eff */
[----:B------:R-:W-:Y:S02]  /*c710*/  IADD3 R19, P1, R153, R179, RZ ;  /* 0x000000b399137210 */ /* 0x000fe40007f3e0ff */
[-C--:B------:R-:W-:Y:S02]  /*c720*/  LEA.HI.X.SX32 R0, R161, R9.reuse, 0x1, P3 ;  /* 0x00000009a1007211 */ /* 0x080fe400018f0eff */
[----:B--2---:R-:W-:Y:S02]  /*c730*/  LEA.HI.X.SX32 R17, R23, R9, 0x1, P4 ;  /* 0x0000000917117211 */ /* 0x004fe400020f0eff */
[----:B------:R-:W-:Y:S01]  /*c740*/  IADD3 R23, P4, R153, R177, RZ ;  /* 0x000000b199177210 */ /* 0x000fe20007f9e0ff */
[----:B------:R-:W-:Y:S01]  /*c750*/  STL [R1+0x18c], R19 ;  /* 0x00018c1301007387 */ /* 0x000fe20000100800 */
[----:B------:R-:W-:-:S02]  /*c760*/  LEA.HI.X.SX32 R3, R163, R9, 0x1, P2 ;  /* 0x00000009a3037211 */ /* 0x000fc400010f0eff */
[-C--:B------:R-:W-:Y:S01]  /*c770*/  LEA.HI.X.SX32 R15, R21, R9.reuse, 0x1, P0 ;  /* 0x00000009150f7211 */ /* 0x080fe200000f0eff */
[----:B------:R-:W2:Y:S01]  /*c780*/  LDL.LU R183, [R1+0x54] ;  /* 0x0000540001b77983 */ /* 0x000ea20000300800 */
[----:B------:R-:W-:Y:S02]  /*c790*/  LEA.HI.X.SX32 R2, R179, R9, 0x1, P1 ;  /* 0x00000009b3027211 */ /* 0x000fe400008f0eff */
[----:B------:R-:W-:Y:S01]  /*c7a0*/  IADD3 R21, P0, R153, R187, RZ ;  /* 0x000000bb99157210 */ /* 0x000fe20007f1e0ff */
[----:B------:R-:W-:Y:S04]  /*c7b0*/  STL [R1+0x188], R23 ;  /* 0x0001881701007387 */ /* 0x000fe80000100800 */
[----:B------:R1:W-:Y:S04]  /*c7c0*/  STL [R1+0xfc], R0 ;  /* 0x0000fc0001007387 */ /* 0x0003e80000100800 */
[----:B------:R-:W-:Y:S04]  /*c7d0*/  STL [R1+0x100], R3 ;  /* 0x0001000301007387 */ /* 0x000fe80000100800 */
[----:B------:R3:W-:Y:S01]  /*c7e0*/  STL [R1+0x108], R2 ;  /* 0x0001080201007387 */ /* 0x0007e20000100800 */
[----:B-1----:R-:W-:-:S03]  /*c7f0*/  LEA.HI.X.SX32 R0, R187, R9, 0x1, P0 ;  /* 0x00000009bb007211 */ /* 0x002fc600000f0eff */
[----:B------:R-:W4:Y:S01]  /*c800*/  LDL.LU R187, [R1+0x15c] ;  /* 0x00015c0001bb7983 */ /* 0x000f220000300800 */
[----:B------:R-:W1:Y:S01]  /*c810*/  S2R R179, SR_TID.X ;  /* 0x0000000000b37919 */ /* 0x000e620000002100 */
[----:B------:R-:W-:Y:S02]  /*c820*/  LEA.HI.X.SX32 R19, R157, R9, 0x1, P6 ;  /* 0x000000099d137211 */ /* 0x000fe400030f0eff */
[----:B------:R-:W-:Y:S01]  /*c830*/  IADD3 R153, P6, R153, R181, RZ ;  /* 0x000000b599997210 */ /* 0x000fe20007fde0ff */
[----:B------:R3:W-:Y:S01]  /*c840*/  STL [R1+0x114], R0 ;  /* 0x0001140001007387 */ /* 0x0007e20000100800 */
[----:B------:R-:W-:Y:S02]  /*c850*/  SHF.R.S32.HI R24, RZ, 0x1f, R155 ;  /* 0x0000001fff187819 */ /* 0x000fe4000001149b */
[----:B---3--:R-:W-:Y:S01]  /*c860*/  LEA.HI.X.SX32 R2, R177, R9, 0x1, P4 ;  /* 0x00000009b1027211 */ /* 0x008fe200020f0eff */
[----:B------:R-:W-:Y:S01]  /*c870*/  IMAD R30, R167, R8, RZ ;  /* 0x00000008a71e7224 */ /* 0x000fe200078e02ff */
[----:B------:R-:W-:-:S02]  /*c880*/  LEA.HI R5, R24, R155, RZ, 0x5 ;  /* 0x0000009b18057211 */ /* 0x000fc400078f28ff */
[----:B------:R-:W-:Y:S01]  /*c890*/  LEA.HI.X.SX32 R0, R181, R9, 0x1, P6 ;  /* 0x00000009b5007211 */ /* 0x000fe200030f0eff */
[----:B------:R-:W-:Y:S01]  /*c8a0*/  STL [R1+0x118], R2 ;  /* 0x0001180201007387 */ /* 0x000fe20000100800 */
[----:B------:R-:W-:Y:S01]  /*c8b0*/  IADD3 R167, P4, R185, R166, RZ ;  /* 0x000000a6b9a77210 */ /* 0x000fe20007f9e0ff */
[----:B------:R-:W-:Y:S01]  /*c8c0*/  IMAD R32, R165, R8, RZ ;  /* 0x00000008a5207224 */ /* 0x000fe200078e02ff */
[----:B------:R-:W-:Y:S01]  /*c8d0*/  SHF.R.S32.HI R27, RZ, 0x1f, R185 ;  /* 0x0000001fff1b7819 */ /* 0x000fe200000114b9 */
[----:B------:R-:W3:Y:S01]  /*c8e0*/  LDC.64 R24, c[0x0][0x210] ;  /* 0x00008400ff187b82 */ /* 0x000ee20000000a00 */
[C---:B------:R-:W-:Y:S01]  /*c8f0*/  IADD3 R155, P3, R185.reuse, R169, RZ ;  /* 0x000000a9b99b7210 */ /* 0x040fe20007f7e0ff */
[----:B------:R1:W-:Y:S01]  /*c900*/  STL [R1+0x11c], R0 ;  /* 0x00011c0001007387 */ /* 0x0003e20000100800 */
[----:B------:R-:W-:Y:S02]  /*c910*/  IADD3 R157, P2, R185, R171, RZ ;  /* 0x000000abb99d7210 */ /* 0x000fe40007f5e0ff */
[----:B------:R-:W-:-:S02]  /*c920*/  LEA.HI.X.SX32 R23, R159, R9, 0x1, P5 ;  /* 0x000000099f177211 */ /* 0x000fc400028f0eff */
[----:B-1----:R-:W-:-:S04]  /*c930*/  SHF.R.U32.HI R181, RZ, 0x6, R179 ;  /* 0x00000006ffb57819 */ /* 0x002fc800000116b3 */
[----:B------:R-:W-:Y:S01]  /*c940*/  SGXT.U32 R181, R181, 0x1 ;  /* 0x00000001b5b5781a */ /* 0x000fe20000000000 */
[----:B------:R-:W-:Y:S01]  /*c950*/  STL [R1+0x16c], R5 ;  /* 0x00016c0501007387 */ /* 0x000fe20000100800 */
[----:B------:R-:W-:Y:S02]  /*c960*/  IADD3 R163, P5, R185, R172, RZ ;  /* 0x000000acb9a37210 */ /* 0x000fe40007fbe0ff */
[----:B------:R-:W-:Y:S01]  /*c970*/  LOP3.LUT R181, R181, 0x1c, RZ, 0xfc, !PT ;  /* 0x0000001cb5b57812 */ /* 0x000fe200078efcff */
[----:B------:R1:W-:Y:S01]  /*c980*/  STL [R1+0x184], R167 ;  /* 0x000184a701007387 */ /* 0x0003e20000100800 */
[----:B------:R-:W-:Y:S02]  /*c990*/  LEA.HI.X.SX32 R0, R169, R27, 0x1, P3 ;  /* 0x0000001ba9007211 */ /* 0x000fe400018f0eff */
[----:B------:R-:W-:Y:S01]  /*c9a0*/  IADD3 R159, P0, R185, R173, RZ ;  /* 0x000000adb99f7210 */ /* 0x000fe20007f1e0ff */
[----:B------:R-:W-:Y:S01]  /*c9b0*/  IMAD R28, R181, R8, RZ ;  /* 0x00000008b51c7224 */ /* 0x000fe200078e02ff */
[----:B------:R-:W-:-:S02]  /*c9c0*/  LEA.HI.X.SX32 R172, R172, R27, 0x1, P5 ;  /* 0x0000001bacac7211 */ /* 0x000fc400028f0eff */
[----:B-1----:R-:W-:Y:S02]  /*c9d0*/  LEA.HI.X.SX32 R167, R171, R27, 0x1, P2 ;  /* 0x0000001baba77211 */ /* 0x002fe400010f0eff */
[C---:B------:R-:W-:Y:S02]  /*c9e0*/  IADD3 R171, P2, R185.reuse, R164, RZ ;  /* 0x000000a4b9ab7210 */ /* 0x040fe40007f5e0ff */
[C---:B------:R-:W-:Y:S02]  /*c9f0*/  IADD3 R161, P6, R185.reuse, R175, RZ ;  /* 0x000000afb9a17210 */ /* 0x040fe40007fde0ff */
[----:B------:R-:W-:Y:S02]  /*ca00*/  LEA.HI.X.SX32 R3, R164, R27, 0x1, P2 ;  /* 0x0000001ba4037211 */ /* 0x000fe400010f0eff */
[----:B------:R-:W-:Y:S02]  /*ca10*/  IADD3 R181, P2, R185, R28, RZ ;  /* 0x0000001cb9b57210 */ /* 0x000fe40007f5e0ff */
[C---:B------:R-:W-:Y:S01]  /*ca20*/  SHF.L.U64.HI R164, R198.reuse, 0x2, R200 ;  /* 0x00000002c6a47819 */ /* 0x040fe200000102c8 */
[----:B------:R-:W-:Y:S01]  /*ca30*/  IMAD.SHL.U32 R198, R198, 0x4, RZ ;  /* 0x00000004c6c67824 */ /* 0x000fe200078e00ff */
[----:B------:R-:W-:-:S02]  /*ca40*/  SHF.L.U64.HI R192, R191, 0x2, R192 ;  /* 0x00000002bfc07819 */ /* 0x000fc400000102c0 */
[----:B------:R-:W-:Y:S02]  /*ca50*/  SHF.L.U64.HI R182, R180, 0x2, R182 ;  /* 0x00000002b4b67819 */ /* 0x000fe400000102b6 */
[----:B------:R-:W-:Y:S02]  /*ca60*/  SHF.L.U64.HI R162, R160, 0x2, R162 ;  /* 0x00000002a0a27819 */ /* 0x000fe400000102a2 */
[C---:B------:R-:W-:Y:S01]  /*ca70*/  SHF.L.U64.HI R158, R156.reuse, 0x2, R158 ;  /* 0x000000029c9e7819 */ /* 0x040fe2000001029e */
[----:B------:R-:W-:Y:S01]  /*ca80*/  IMAD.SHL.U32 R156, R156, 0x4, RZ ;  /* 0x000000049c9c7824 */ /* 0x000fe200078e00ff */
[C---:B------:R-:W-:Y:S01]  /*ca90*/  SHF.L.U64.HI R20, R18.reuse, 0x2, R20 ;  /* 0x0000000212147819 */ /* 0x040fe20000010214 */
[----:B------:R-:W-:Y:S01]  /*caa0*/  IMAD.SHL.U32 R18, R18, 0x4, RZ ;  /* 0x0000000412127824 */ /* 0x000fe200078e00ff */
[C---:B------:R-:W-:Y:S01]  /*cab0*/  SHF.L.U64.HI R16, R14.reuse, 0x2, R16 ;  /* 0x000000020e107819 */ /* 0x040fe20000010210 */
[----:B------:R-:W-:Y:S01]  /*cac0*/  IMAD.SHL.U32 R14, R14, 0x4, RZ ;  /* 0x000000040e0e7824 */ /* 0x000fe200078e00ff */
[C---:B------:R-:W-:Y:S01]  /*cad0*/  SHF.L.U64.HI R12, R10.reuse, 0x2, R12 ;  /* 0x000000020a0c7819 */ /* 0x040fe2000001020c */
[----:B------:R-:W-:Y:S01]  /*cae0*/  IMAD.SHL.U32 R10, R10, 0x4, RZ ;  /* 0x000000040a0a7824 */ /* 0x000fe200078e00ff */
[----:B------:R-:W-:-:S02]  /*caf0*/  SHF.L.U64.HI R200, R199, 0x2, R189 ;  /* 0x00000002c7c87819 */ /* 0x000fc400000102bd */
[----:B--2---:R-:W-:-:S05]  /*cb00*/  IADD3 R169, P3, R185, R183, RZ ;  /* 0x000000b7b9a97210 */ /* 0x004fca0007f7e0ff */
[----:B------:R1:W-:Y:S04]  /*cb10*/  STL [R1+0x180], R169 ;  /* 0x000180a901007387 */ /* 0x0003e80000100800 */
[----:B------:R-:W-:Y:S04]  /*cb20*/  STL [R1+0xe4], R0 ;  /* 0x0000e40001007387 */ /* 0x000fe80000100800 */
[----:B------:R2:W-:Y:S01]  /*cb30*/  STL [R1+0x17c], R171 ;  /* 0x00017cab01007387 */ /* 0x0005e20000100800 */
[----:B-1----:R-:W-:Y:S02]  /*cb40*/  LEA.HI.X.SX32 R169, R173, R27, 0x1, P0 ;  /* 0x0000001bada97211 */ /* 0x002fe400000f0eff */
[----:B----4-:R-:W-:-:S02]  /*cb50*/  IADD3 R177, P5, R185, R187, RZ ;  /* 0x000000bbb9b17210 */ /* 0x010fc40007fbe0ff */
[----:B------:R-:W-:Y:S02]  /*cb60*/  IADD3 R173, P0, R185, R7, RZ ;  /* 0x00000007b9ad7210 */ /* 0x000fe40007f1e0ff */
[----:B--2---:R-:W-:Y:S01]  /*cb70*/  LEA.HI.X.SX32 R171, R175, R27, 0x1, P6 ;  /* 0x0000001bafab7211 */ /* 0x004fe200030f0eff */
[----:B------:R1:W-:Y:S01]  /*cb80*/  STL [R1+0x178], R177 ;  /* 0x000178b101007387 */ /* 0x0003e20000100800 */
[----:B------:R-:W-:-:S03]  /*cb90*/  IADD3 R175, P6, R185, R154, RZ ;  /* 0x0000009ab9af7210 */ /* 0x000fc60007fde0ff */
[----:B------:R2:W-:Y:S01]  /*cba0*/  STL [R1+0x10c], R3 ;  /* 0x00010c0301007387 */ /* 0x0005e20000100800 */
[-C--:B-1----:R-:W-:Y:S02]  /*cbb0*/  LEA.HI.X.SX32 R177, R183, R27.reuse, 0x1, P3 ;  /* 0x0000001bb7b17211 */ /* 0x082fe400018f0eff */
[----:B------:R-:W-:Y:S01]  /*cbc0*/  IADD3 R183, P3, R185, R30, RZ ;  /* 0x0000001eb9b77210 */ /* 0x000fe20007f7e0ff */
[----:B------:R1:W-:Y:S01]  /*cbd0*/  STL [R1+0x174], R181 ;  /* 0x000174b501007387 */ /* 0x0003e20000100800 */
[----:B--2---:R-:W-:-:S03]  /*cbe0*/  LEA.HI.X.SX32 R3, R7, R27, 0x1, P0 ;  /* 0x0000001b07037211 */ /* 0x004fc600000f0eff */
[----:B------:R-:W-:Y:S01]  /*cbf0*/  STL [R1+0x170], R183 ;  /* 0x000170b701007387 */ /* 0x000fe20000100800 */
[----:B-1----:R-:W-:Y:S02]  /*cc00*/  LEA.HI.X.SX32 R181, R154, R27, 0x1, P6 ;  /* 0x0000001b9ab57211 */ /* 0x002fe400030f0eff */
[C---:B------:R-:W-:Y:S01]  /*cc10*/  SHF.L.U64.HI R154, R194.reuse, 0x2, R196 ;  /* 0x00000002c29a7819 */ /* 0x040fe200000102c4 */
[----:B------:R-:W-:Y:S04]  /*cc20*/  STL [R1+0x110], R3 ;  /* 0x0001100301007387 */ /* 0x000fe80000100800 */
[----:B------:R1:W-:Y:S04]  /*cc30*/  STL [R1+0xc4], R164 ;  /* 0x0000c4a401007387 */ /* 0x0003e80000100800 */
[----:B------:R-:W-:Y:S04]  /*cc40*/  STL [R1+0xc0], R198 ;  /* 0x0000c0c601007387 */ /* 0x000fe80000100800 */
[----:B------:R2:W-:Y:S01]  /*cc50*/  STL [R1+0xbc], R154 ;  /* 0x0000bc9a01007387 */ /* 0x0005e20000100800 */
[----:B-1----:R-:W-:-:S05]  /*cc60*/  IMAD.SHL.U32 R164, R194, 0x4, RZ ;  /* 0x00000004c2a47824 */ /* 0x002fca00078e00ff */
[----:B------:R1:W-:Y:S01]  /*cc70*/  STL [R1+0xb8], R164 ;  /* 0x0000b8a401007387 */ /* 0x0003e20000100800 */
[----:B--2---:R-:W-:-:S03]  /*cc80*/  IMAD.SHL.U32 R154, R191, 0x4, RZ ;  /* 0x00000004bf9a7824 */ /* 0x004fc600078e00ff */
[----:B------:R-:W-:Y:S04]  /*cc90*/  STL [R1+0xb4], R192 ;  /* 0x0000b4c001007387 */ /* 0x000fe80000100800 */
[----:B------:R2:W-:Y:S01]  /*cca0*/  STL [R1+0xb0], R154 ;  /* 0x0000b09a01007387 */ /* 0x0005e20000100800 */
[C---:B-1----:R-:W-:Y:S01]  /*ccb0*/  SHF.L.U64.HI R164, R188.reuse, 0x2, R190 ;  /* 0x00000002bca47819 */ /* 0x042fe200000102be */
[----:B------:R-:W-:-:S04]  /*ccc0*/  IMAD.SHL.U32 R188, R188, 0x4, RZ ;  /* 0x00000004bcbc7824 */ /* 0x000fc800078e00ff */
[----:B------:R1:W-:Y:S01]  /*ccd0*/  STL [R1+0xac], R164 ;  /* 0x0000aca401007387 */ /* 0x0003e20000100800 */
[----:B--2---:R-:W-:-:S03]  /*cce0*/  SHF.L.U64.HI R154, R184, 0x2, R186 ;  /* 0x00000002b89a7819 */ /* 0x004fc600000102ba */
        /* <DEDUP_REMOVED lines=14> */
[----:B------:R-:W-:Y:S01]  /*cdd0*/  STL [R1+0x88], R164 ;  /* 0x000088a401007387 */ /* 0x000fe20000100800 */
[----:B--2---:R-:W-:-:S03]  /*cde0*/  IMAD.SHL.U32 R154, R160, 0x4, RZ ;  /* 0x00000004a09a7824 */ /* 0x004fc600078e00ff */
[----:B------:R-:W-:Y:S04]  /*cdf0*/  STL [R1+0x84], R162 ;  /* 0x000084a201007387 */ /* 0x000fe80000100800 */
[----:B------:R1:W-:Y:S04]  /*ce00*/  STL [R1+0x80], R154 ;  /* 0x0000809a01007387 */ /* 0x0003e80000100800 */
[----:B------:R-:W-:Y:S01]  /*ce10*/  STL [R1+0x7c], R158 ;  /* 0x00007c9e01007387 */ /* 0x000fe20000100800 */
[C---:B-1----:R-:W-:Y:S01]  /*ce20*/  SHF.L.U64.HI R154, R151.reuse, 0x2, R152 ;  /* 0x00000002979a7819 */ /* 0x042fe20000010298 */
[----:B------:R-:W-:-:S02]  /*ce30*/  IMAD.SHL.U32 R152, R151, 0x4, RZ ;  /* 0x0000000497987824 */ /* 0x000fc400078e00ff */
[----:B------:R1:W-:Y:S04]  /*ce40*/  STL [R1+0x78], R156 ;  /* 0x0000789c01007387 */ /* 0x0003e80000100800 */
[----:B------:R2:W-:Y:S04]  /*ce50*/  STL [R1+0x74], R154 ;  /* 0x0000749a01007387 */ /* 0x0005e80000100800 */
[----:B------:R4:W-:Y:S01]  /*ce60*/  STL [R1+0x70], R152 ;  /* 0x0000709801007387 */ /* 0x0009e20000100800 */
[C---:B-1----:R-:W-:Y:S01]  /*ce70*/  SHF.L.U64.HI R156, R149.reuse, 0x2, R150 ;  /* 0x00000002959c7819 */ /* 0x042fe20000010296 */
[----:B--2---:R-:W-:-:S04]  /*ce80*/  IMAD.SHL.U32 R154, R149, 0x4, RZ ;  /* 0x00000004959a7824 */ /* 0x004fc800078e00ff */
[----:B------:R1:W-:Y:S01]  /*ce90*/  STL [R1+0x6c], R156 ;  /* 0x00006c9c01007387 */ /* 0x0003e20000100800 */
[----:B----4-:R-:W-:-:S03]  /*cea0*/  SHF.L.U64.HI R152, R147, 0x2, R148 ;  /* 0x0000000293987819 */ /* 0x010fc60000010294 */
[----:B------:R2:W-:Y:S04]  /*ceb0*/  STL [R1+0x68], R154 ;  /* 0x0000689a01007387 */ /* 0x0005e80000100800 */
[----:B------:R4:W-:Y:S01]  /*cec0*/  STL [R1+0x64], R152 ;  /* 0x0000649801007387 */ /* 0x0009e20000100800 */
[----:B-1----:R-:W-:Y:S01]  /*ced0*/  IMAD.SHL.U32 R156, R147, 0x4, RZ ;  /* 0x00000004939c7824 */ /* 0x002fe200078e00ff */
[----:B--2---:R-:W-:-:S04]  /*cee0*/  SHF.L.U64.HI R154, R145, 0x2, R146 ;  /* 0x00000002919a7819 */ /* 0x004fc80000010292 */
[----:B------:R1:W-:Y:S01]  /*cef0*/  STL [R1+0x60], R156 ;  /* 0x0000609c01007387 */ /* 0x0003e20000100800 */
[----:B----4-:R-:W-:-:S03]  /*cf00*/  IMAD.SHL.U32 R152, R145, 0x4, RZ ;  /* 0x0000000491987824 */ /* 0x010fc600078e00ff */
        /* <DEDUP_REMOVED lines=28> */
[----:B------:R-:W-:Y:S01]  /*d0d0*/  STL [R1+0x24], R156 ;  /* 0x0000249c01007387 */ /* 0x000fe20000100800 */
[C---:B----4-:R-:W-:Y:S01]  /*d0e0*/  SHF.L.U64.HI R152, R22.reuse, 0x2, R130 ;  /* 0x0000000216987819 */ /* 0x050fe20000010282 */
[----:B------:R-:W-:Y:S02]  /*d0f0*/  IMAD.SHL.U32 R22, R22, 0x4, RZ ;  /* 0x0000000416167824 */ /* 0x000fe400078e00ff */
[----:B------:R1:W-:Y:S04]  /*d100*/  STL [R1+0x20], R154 ;  /* 0x0000209a01007387 */ /* 0x0003e80000100800 */
[----:B------:R-:W-:Y:S04]  /*d110*/  STL [R1+0x1c], R152 ;  /* 0x00001c9801007387 */ /* 0x000fe80000100800 */
[----:B------:R-:W-:Y:S04]  /*d120*/  STL [R1+0x18], R22 ;  /* 0x0000181601007387 */ /* 0x000fe80000100800 */
[----:B------:R-:W-:Y:S04]  /*d130*/  STL [R1+0x14], R20 ;  /* 0x0000141401007387 */ /* 0x000fe80000100800 */
[----:B------:R-:W-:Y:S04]  /*d140*/  STL [R1+0x10], R18 ;  /* 0x0000101201007387 */ /* 0x000fe80000100800 */
[----:B------:R-:W-:Y:S04]  /*d150*/  STL [R1+0xc], R16 ;  /* 0x00000c1001007387 */ /* 0x000fe80000100800 */
[----:B------:R-:W-:Y:S04]  /*d160*/  STL [R1+0x8], R14 ;  /* 0x0000080e01007387 */ /* 0x000fe80000100800 */
[----:B------:R-:W2:Y:S04]  /*d170*/  LDL.LU R180, [R1+0xfc] ;  /* 0x0000fc0001b47983 */ /* 0x000ea80000300800 */
[----:B------:R-:W-:Y:S04]  /*d180*/  STL [R1+0x4], R12 ;  /* 0x0000040c01007387 */ /* 0x000fe80000100800 */
[----:B------:R-:W4:Y:S04]  /*d190*/  LDL.LU R182, [R1+0x100] ;  /* 0x0001000001b67983 */ /* 0x000f280000300800 */
[----:B------:R3:W-:Y:S04]  /*d1a0*/  STL [R1], R10 ;  /* 0x0000000a01007387 */ /* 0x0007e80000100800 */
[----:B------:R-:W4:Y:S04]  /*d1b0*/  LDL.LU R184, [R1+0x108] ;  /* 0x0001080001b87983 */ /* 0x000f280000300800 */
[----:B------:R-:W4:Y:S01]  /*d1c0*/  LDL.LU R186, [R1+0x114] ;  /* 0x0001140001ba7983 */ /* 0x000f220000300800 */
[----:B------:R-:W-:-:S03]  /*d1d0*/  SHF.L.U64.HI R198, R197, 0x2, R11 ;  /* 0x00000002c5c67819 */ /* 0x000fc6000001020b */
[----:B------:R-:W4:Y:S01]  /*d1e0*/  LDL.LU R188, [R1+0x118] ;  /* 0x0001180001bc7983 */ /* 0x000f220000300800 */
[----:B------:R-:W-:-:S03]  /*d1f0*/  SHF.L.U64.HI R196, R195, 0x2, R13 ;  /* 0x00000002c3c47819 */ /* 0x000fc6000001020d */
[----:B-1----:R-:W2:Y:S04]  /*d200*/  LDL.LU R154, [R1+0x11c] ;  /* 0x00011c00019a7983 */ /* 0x002ea80000300800 */
[----:B------:R-:W4:Y:S04]  /*d210*/  LDL.LU R164, [R1+0xe4] ;  /* 0x0000e40001a47983 */ /* 0x000f280000300800 */
[----:B------:R-:W3:Y:S04]  /*d220*/  LDL.LU R189, [R1+0x1a0] ;  /* 0x0001a00001bd7983 */ /* 0x000ee80000300800 */
[----:B------:R-:W2:Y:S04]  /*d230*/  LDL.LU R11, [R1+0x19c] ;  /* 0x00019c00010b7983 */ /* 0x000ea80000300800 */
[----:B------:R-:W4:Y:S01]  /*d240*/  LDL.LU R13, [R1+0x198] ;  /* 0x00019800010d7983 */ /* 0x000f220000300800 */
[----:B------:R-:W-:-:S03]  /*d250*/  SHF.L.U64.HI R194, R193, 0x2, R15 ;  /* 0x00000002c1c27819 */ /* 0x000fc6000001020f */
[----:B------:R-:W4:Y:S01]  /*d260*/  LDL.LU R15, [R1+0x194] ;  /* 0x00019400010f7983 */ /* 0x000f220000300800 */
[----:B------:R-:W-:Y:S02]  /*d270*/  SHF.L.U64.HI R156, R157, 0x2, R167 ;  /* 0x000000029d9c7819 */ /* 0x000fe400000102a7 */
[----:B------:R-:W-:Y:S02]  /*d280*/  SHF.L.U64.HI R158, R159, 0x2, R169 ;  /* 0x000000029f9e7819 */ /* 0x000fe400000102a9 */
[----:B---3--:R-:W-:Y:S02]  /*d290*/  SHF.L.U64.HI R192, R189, 0x2, R17 ;  /* 0x00000002bdc07819 */ /* 0x008fe40000010211 */
[----:B------:R-:W3:Y:S01]  /*d2a0*/  LDL.LU R17, [R1+0x190] ;  /* 0x0001900001117983 */ /* 0x000ee20000300800 */
[----:B--2---:R-:W-:-:S03]  /*d2b0*/  SHF.L.U64.HI R10, R11, 0x2, R19 ;  /* 0x000000020b0a7819 */ /* 0x004fc60000010213 */
[----:B------:R-:W2:Y:S01]  /*d2c0*/  LDL.LU R19, [R1+0x18c] ;  /* 0x00018c0001137983 */ /* 0x000ea20000300800 */
[----:B----4-:R-:W-:-:S03]  /*d2d0*/  SHF.L.U64.HI R12, R13, 0x2, R23 ;  /* 0x000000020d0c7819 */ /* 0x010fc60000010217 */
[----:B------:R-:W4:Y:S04]  /*d2e0*/  LDL.LU R23, [R1+0x188] ;  /* 0x0001880001177983 */ /* 0x000f280000300800 */
[----:B------:R-:W3:Y:S04]  /*d2f0*/  LDL.LU R190, [R1+0x10c] ;  /* 0x00010c0001be7983 */ /* 0x000ee80000300800 */
[----:B------:R-:W2:Y:S04]  /*d300*/  LDL.LU R191, [R1+0x110] ;  /* 0x0001100001bf7983 */ /* 0x000ea80000300800 */
[----:B------:R-:W4:Y:S04]  /*d310*/  LDL.LU R167, [R1+0x184] ;  /* 0x0001840001a77983 */ /* 0x000f280000300800 */
[----:B------:R-:W3:Y:S01]  /*d320*/  LDL.LU R169, [R1+0x180] ;  /* 0x0001800001a97983 */ /* 0x000ee20000300800 */
[----:B------:R-:W-:-:S02]  /*d330*/  IADD3 R165, P1, R185, R168, RZ ;  /* 0x000000a8b9a57210 */ /* 0x000fc40007f3e0ff */
[----:B------:R-:W-:Y:S02]  /*d340*/  SHF.L.U64.HI R152, R153, 0x2, R154 ;  /* 0x0000000299987819 */ /* 0x000fe4000001029a */
[----:B------:R-:W-:Y:S02]  /*d350*/  LEA.HI.X.SX32 R168, R168, R27, 0x1, P1 ;  /* 0x0000001ba8a87211 */ /* 0x000fe400008f0eff */
[----:B------:R-:W-:Y:S02]  /*d360*/  SHF.L.U64.HI R154, R155, 0x2, R164 ;  /* 0x000000029b9a7819 */ /* 0x000fe400000102a4 */
[----:B------:R-:W-:Y:S02]  /*d370*/  SHF.L.U64.HI R160, R161, 0x2, R171 ;  /* 0x00000002a1a07819 */ /* 0x000fe400000102ab */
[----:B------:R-:W-:Y:S01]  /*d380*/  SHF.L.U64.HI R164, R165, 0x2, R168 ;  /* 0x00000002a5a47819 */ /* 0x000fe200000102a8 */
[----:B------:R-:W4:Y:S01]  /*d390*/  LDL.LU R171, [R1+0x17c] ;  /* 0x00017c0001ab7983 */ /* 0x000f220000300800 */
[----:B---3--:R-:W-:-:S03]  /*d3a0*/  SHF.L.U64.HI R168, R169, 0x2, R177 ;  /* 0x00000002a9a87819 */ /* 0x008fc600000102b1 */
[----:B------:R-:W3:Y:S01]  /*d3b0*/  LDL.LU R177, [R1+0x178] ;  /* 0x0001780001b17983 */ /* 0x000ee20000300800 */
[----:B------:R-:W-:Y:S02]  /*d3c0*/  LEA.HI.X.SX32 R183, R187, R27, 0x1, P5 ;  /* 0x0000001bbbb77211 */ /* 0x000fe400028f0eff */
[----:B------:R-:W-:Y:S02]  /*d3d0*/  SHF.L.U64.HI R174, R175, 0x2, R181 ;  /* 0x00000002afae7819 */ /* 0x000fe400000102b5 */
[----:B------:R-:W4:Y:S01]  /*d3e0*/  LDL.LU R181, [R1+0x174] ;  /* 0x0001740001b57983 */ /* 0x000f220000300800 */
[----:B------:R-:W-:-:S04]  /*d3f0*/  SHF.R.U32.HI R179, RZ, 0x6, R179 ;  /* 0x00000006ffb37819 */ /* 0x000fc800000116b3 */
[----:B------:R-:W-:-:S04]  /*d400*/  SGXT.U32 R179, R179, 0x1 ;  /* 0x00000001b3b3781a */ /* 0x000fc80000000000 */
[----:B------:R-:W-:-:S05]  /*d410*/  LOP3.LUT R179, R179, 0x1e, RZ, 0xfc, !PT ;  /* 0x0000001eb3b37812 */ /* 0x000fca00078efcff */
[----:B------:R-:W-:Y:S01]  /*d420*/  IMAD R26, R179, R8, RZ ;  /* 0x00000008b31a7224 */ /* 0x000fe200078e02ff */
[----:B------:R-:W-:Y:S01]  /*d430*/  SHF.R.S32.HI R2, RZ, 0x1f, R6 ;  /* 0x0000001fff027819 */ /* 0x000fe20000011406 */
[----:B------:R-:W1:Y:S03]  /*d440*/  LDC.64 R8, c[0x0][0x218] ;  /* 0x00008600ff087b82 */ /* 0x000e660000000a00 */
[----:B------:R-:W-:-:S04]  /*d450*/  IADD3 R179, P1, R185, R26, RZ ;  /* 0x0000001ab9b37210 */ /* 0x000fc80007f3e0ff */
[----:B------:R-:W-:-:S04]  /*d460*/  LEA.HI.X.SX32 R5, R26, R27, 0x1, P1 ;  /* 0x0000001b1a057211 */ /* 0x000fc800008f0eff */
[----:B------:R-:W-:Y:S02]  /*d470*/  SHF.L.U64.HI R178, R179, 0x2, R5 ;  /* 0x00000002b3b27819 */ /* 0x000fe40000010205 */
[----:B---3--:R-:W-:Y:S02]  /*d480*/  SHF.L.U64.HI R176, R177, 0x2, R183 ;  /* 0x00000002b1b07819 */ /* 0x008fe400000102b7 */
[----:B------:R-:W3:Y:S04]  /*d490*/  LDL.LU R183, [R1+0x170] ;  /* 0x0001700001b77983 */ /* 0x000ee80000300800 */
[----:B------:R-:W3:Y:S01]  /*d4a0*/  LDL.LU R5, [R1+0x16c] ;  /* 0x00016c0001057983 */ /* 0x000ee20000300800 */
[----:B------:R-:W-:Y:S02]  /*d4b0*/  SHF.R.S32.HI R0, RZ, 0x1f, R4 ;  /* 0x0000001fff007819 */ /* 0x000fe40000011404 */
[----:B------:R-:W-:-:S02]  /*d4c0*/  LEA.HI.X.SX32 R166, R166, R27, 0x1, P4 ;  /* 0x0000001ba6a67211 */ /* 0x000fc400020f0eff */
[----:B------:R-:W-:Y:S02]  /*d4d0*/  IADD3 R185, P4, R185, R32, RZ ;  /* 0x00000020b9b97210 */ /* 0x000fe40007f9e0ff */
[----:B------:R-:W-:Y:S01]  /*d4e0*/  SHF.L.U64.HI R162, R163, 0x2, R172 ;  /* 0x00000002a3a27819 */ /* 0x000fe200000102ac */
[----:B------:R-:W-:Y:S01]  /*d4f0*/  IMAD R7, R2, 0x1c, RZ ;  /* 0x0000001c02077824 */ /* 0x000fe200078e02ff */
[----:B--2---:R-:W-:Y:S01]  /*d500*/  SHF.L.U64.HI R172, R173, 0x2, R191 ;  /* 0x00000002adac7819 */ /* 0x004fe200000102bf */
[----:B------:R-:W-:Y:S01]  /*d510*/  IMAD R29, R0, 0x1c, RZ ;  /* 0x0000001c001d7824 */ /* 0x000fe200078e02ff */
[----:B------:R-:W-:Y:S02]  /*d520*/  LEA.HI.X.SX32 R3, R28, R27, 0x1, P2 ;  /* 0x0000001b1c037211 */ /* 0x000fe400010f0eff */
[----:B----4-:R-:W-:Y:S02]  /*d530*/  SHF.L.U64.HI R170, R171, 0x2, R190 ;  /* 0x00000002abaa7819 */ /* 0x010fe400000102be */
[----:B------:R-:W-:-:S02]  /*d540*/  SHF.R.S32.HI R191, RZ, 0x1f, R4 ;  /* 0x0000001fffbf7819 */ /* 0x000fc40000011404 */
[-C--:B------:R-:W-:Y:S02]  /*d550*/  LEA.HI.X.SX32 R2, R30, R27.reuse, 0x1, P3 ;  /* 0x0000001b1e027211 */ /* 0x080fe400018f0eff */
[----:B------:R-:W-:Y:S02]  /*d560*/  SHF.R.S32.HI R190, RZ, 0x1f, R6 ;  /* 0x0000001fffbe7819 */ /* 0x000fe40000011406 */
[----:B------:R-:W-:Y:S02]  /*d570*/  LEA.HI.X.SX32 R0, R32, R27, 0x1, P4 ;  /* 0x0000001b20007211 */ /* 0x000fe400020f0eff */
[----:B------:R-:W-:Y:S02]  /*d580*/  SHF.L.U64.HI R14, R15, 0x2, R180 ;  /* 0x000000020f0e7819 */ /* 0x000fe400000102b4 */
[----:B------:R-:W-:Y:S02]  /*d590*/  SHF.L.U64.HI R16, R17, 0x2, R182 ;  /* 0x0000000211107819 */ /* 0x000fe400000102b6 */
[----:B------:R-:W-:-:S02]  /*d5a0*/  SHF.L.U64.HI R180, R4, 0x2, R191 ;  /* 0x0000000204b47819 */ /* 0x000fc400000102bf */
[----:B------:R-:W-:Y:S02]  /*d5b0*/  SHF.L.U64.HI R182, R6, 0x2, R190 ;  /* 0x0000000206b67819 */ /* 0x000fe400000102be */
[----:B------:R-:W-:Y:S02]  /*d5c0*/  SHF.L.U64.HI R180, R181, 0x2, R3 ;  /* 0x00000002b5b47819 */ /* 0x000fe40000010203 */
[----:B------:R-:W-:Y:S01]  /*d5d0*/  SHF.L.U64.HI R18, R19, 0x2, R184 ;  /* 0x0000000213127819 */ /* 0x000fe200000102b8 */
[----:B------:R2:W5:Y:S01]  /*d5e0*/  LDL.LU R3, [R1+0x168] ;  /* 0x0001680001037983 */ /* 0x0005620000300800 */
[----:B------:R-:W-:Y:S02]  /*d5f0*/  SHF.L.U64.HI R184, R185, 0x2, R0 ;  /* 0x00000002b9b87819 */ /* 0x000fe40000010200 */
[----:B---3--:R-:W-:Y:S02]  /*d600*/  SHF.L.U64.HI R182, R183, 0x2, R2 ;  /* 0x00000002b7b67819 */ /* 0x008fe40000010202 */
[----:B------:R2:W5:Y:S04]  /*d610*/  LDL.LU R2, [R1+0x164] ;  /* 0x0001640001027983 */ /* 0x0005680000300800 */
[----:B------:R2:W5:Y:S01]  /*d620*/  LDL.LU R0, [R1+0x160] ;  /* 0x0001600001007983 */ /* 0x0005620000300800 */
[----:B------:R-:W-:-:S02]  /*d630*/  SHF.L.U64.HI R20, R21, 0x2, R186 ;  /* 0x0000000215147819 */ /* 0x000fc400000102ba */
[----:B------:R-:W-:Y:S02]  /*d640*/  SHF.R.S32.HI R186, RZ, 0x5, R5 ;  /* 0x00000005ffba7819 */ /* 0x000fe40000011405 */
[----:B------:R-:W3:Y:S01]  /*d650*/  S2R R5, SR_TID.X ;  /* 0x0000000000057919 */ /* 0x000ee20000002100 */
[----:B-1----:R-:W-:-:S04]  /*d660*/  IMAD.WIDE.U32 R8, R6, 0x1c, R8 ;  /* 0x0000001c06087825 */ /* 0x002fc800078e0008 */
[----:B------:R-:W-:Y:S01]  /*d670*/  IMAD.WIDE.U32 R24, R4, 0x1c, R24 ;  /* 0x0000001c04187825 */ /* 0x000fe200078e0018 */
[----:B------:R-:W-:Y:S02]  /*d680*/  SHF.L.U64.HI R252, R251, 0x2, R252 ;  /* 0x00000002fbfc7819 */ /* 0x000fe400000102fc */
[----:B------:R-:W-:Y:S02]  /*d690*/  CS2R R26, SRZ ;  /* 0x00000000001a7805 */ /* 0x000fe4000001ff00 */
[----:B------:R-:W-:Y:S01]  /*d6a0*/  SHF.L.U64.HI R250, R249, 0x2, R250 ;  /* 0x00000002f9fa7819 */ /* 0x000fe200000102fa */
[----:B------:R-:W-:Y:S01]  /*d6b0*/  IMAD.IADD R9, R9, 0x1, R7 ;  /* 0x0000000109097824 */ /* 0x000fe200078e0207 */
[----:B------:R-:W-:Y:S01]  /*d6c0*/  SHF.L.U64.HI R248, R247, 0x2, R248 ;  /* 0x00000002f7f87819 */ /* 0x000fe200000102f8 */
[----:B------:R-:W-:Y:S01]  /*d6d0*/  IMAD.MOV.U32 R187, RZ, RZ, R8 ;  /* 0x000000ffffbb7224 */ /* 0x000fe200078e0008 */
[----:B------:R-:W-:Y:S01]  /*d6e0*/  SHF.L.U64.HI R246, R245, 0x2, R246 ;  /* 0x00000002f5f67819 */ /* 0x000fe200000102f6 */
[----:B------:R-:W-:Y:S01]  /*d6f0*/  IMAD.IADD R7, R25, 0x1, R29 ;  /* 0x0000000119077824 */ /* 0x000fe200078e021d */
[----:B------:R-:W-:Y:S01]  /*d700*/  SHF.L.U64.HI R244, R243, 0x2, R244 ;  /* 0x00000002f3f47819 */ /* 0x000fe200000102f4 */
[----:B------:R-:W-:Y:S01]  /*d710*/  IMAD.MOV.U32 R8, RZ, RZ, R24 ;  /* 0x000000ffff087224 */ /* 0x000fe200078e0018 */
[----:B------:R-:W-:-:S02]  /*d720*/  SHF.L.U64.HI R242, R241, 0x2, R242 ;  /* 0x00000002f1f27819 */ /* 0x000fc400000102f2 */
[----:B------:R-:W-:Y:S02]  /*d730*/  CS2R R24, SRZ ;  /* 0x0000000000187805 */ /* 0x000fe4000001ff00 */
[----:B------:R-:W-:Y:S02]  /*d740*/  SHF.L.U64.HI R240, R239, 0x2, R240 ;  /* 0x00000002eff07819 */ /* 0x000fe400000102f0 */
[----:B------:R-:W-:Y:S02]  /*d750*/  CS2R R28, SRZ ;  /* 0x00000000001c7805 */ /* 0x000fe4000001ff00 */
[----:B------:R-:W-:Y:S02]  /*d760*/  SHF.L.U64.HI R238, R237, 0x2, R238 ;  /* 0x00000002edee7819 */ /* 0x000fe400000102ee */
[----:B------:R-:W-:Y:S02]  /*d770*/  CS2R R30, SRZ ;  /* 0x00000000001e7805 */ /* 0x000fe4000001ff00 */
[----:B------:R-:W-:-:S02]  /*d780*/  SHF.L.U64.HI R236, R235, 0x2, R236 ;  /* 0x00000002ebec7819 */ /* 0x000fc400000102ec */
[----:B------:R-:W-:Y:S02]  /*d790*/  CS2R R32, SRZ ;  /* 0x0000000000207805 */ /* 0x000fe4000001ff00 */
[----:B------:R-:W-:Y:S02]  /*d7a0*/  SHF.L.U64.HI R234, R233, 0x2, R234 ;  /* 0x00000002e9ea7819 */ /* 0x000fe400000102ea */
[----:B------:R-:W-:Y:S02]  /*d7b0*/  CS2R R34, SRZ ;  /* 0x0000000000227805 */ /* 0x000fe4000001ff00 */
[----:B------:R-:W-:Y:S02]  /*d7c0*/  SHF.L.U64.HI R232, R231, 0x2, R232 ;  /* 0x00000002e7e87819 */ /* 0x000fe400000102e8 */
[----:B------:R-:W-:Y:S02]  /*d7d0*/  CS2R R36, SRZ ;  /* 0x0000000000247805 */ /* 0x000fe4000001ff00 */
[----:B------:R-:W-:-:S02]  /*d7e0*/  SHF.L.U64.HI R230, R229, 0x2, R230 ;  /* 0x00000002e5e67819 */ /* 0x000fc400000102e6 */
[----:B---3--:R-:W-:Y:S02]  /*d7f0*/  SHF.R.U32.HI R5, RZ, 0x6, R5 ;  /* 0x00000006ff057819 */ /* 0x008fe40000011605 */
[----:B------:R-:W-:Y:S02]  /*d800*/  CS2R R38, SRZ ;  /* 0x0000000000267805 */ /* 0x000fe4000001ff00 */
[----:B------:R-:W-:Y:S02]  /*d810*/  SHF.L.U64.HI R228, R227, 0x2, R228 ;  /* 0x00000002e3e47819 */ /* 0x000fe400000102e4 */
[----:B------:R-:W-:Y:S02]  /*d820*/  CS2R R40, SRZ ;  /* 0x0000000000287805 */ /* 0x000fe4000001ff00 */
[----:B------:R-:W-:Y:S02]  /*d830*/  SHF.L.U64.HI R226, R225, 0x2, R226 ;  /* 0x00000002e1e27819 */ /* 0x000fe400000102e2 */
[----:B------:R-:W-:-:S02]  /*d840*/  CS2R R42, SRZ ;  /* 0x00000000002a7805 */ /* 0x000fc4000001ff00 */
[----:B------:R-:W-:Y:S02]  /*d850*/  SHF.L.U64.HI R224, R223, 0x2, R224 ;  /* 0x00000002dfe07819 */ /* 0x000fe400000102e0 */
        /* <DEDUP_REMOVED lines=55> */
[----:B------:R-:W-:Y:S01]  /*dbd0*/  CS2R R128, SRZ ;  /* 0x0000000000807805 */ /* 0x000fe2000001ff00 */
[----:B------:R-:W-:Y:S01]  /*dbe0*/  IMAD.SHL.U32 R251, R251, 0x4, RZ ;  /* 0x00000004fbfb7824 */ /* 0x000fe200078e00ff */
[----:B------:R-:W-:Y:S01]  /*dbf0*/  SGXT.U32 R5, R5, 0x1 ;  /* 0x000000010505781a */ /* 0x000fe20000000000 */
[----:B------:R-:W-:Y:S01]  /*dc00*/  IMAD.SHL.U32 R249, R249, 0x4, RZ ;  /* 0x00000004f9f97824 */ /* 0x000fe200078e00ff */
[----:B------:R-:W-:Y:S01]  /*dc10*/  CS2R R130, SRZ ;  /* 0x0000000000827805 */ /* 0x000fe2000001ff00 */
        /* <DEDUP_REMOVED lines=20> */
[----:B------:R-:W-:-:S02]  /*dd60*/  IMAD.SHL.U32 R227, R227, 0x4, RZ ;  /* 0x00000004e3e37824 */ /* 0x000fc400078e00ff */
[----:B------:R-:W-:Y:S02]  /*dd70*/  IMAD.SHL.U32 R225, R225, 0x4, RZ ;  /* 0x00000004e1e17824 */ /* 0x000fe400078e00ff */
[----:B------:R-:W-:Y:S02]  /*dd80*/  IMAD.SHL.U32 R223, R223, 0x4, RZ ;  /* 0x00000004dfdf7824 */ /* 0x000fe400078e00ff */
[----:B------:R-:W-:Y:S02]  /*dd90*/  IMAD.SHL.U32 R221, R221, 0x4, RZ ;  /* 0x00000004dddd7824 */ /* 0x000fe400078e00ff */
[----:B------:R-:W-:Y:S02]  /*dda0*/  IMAD.SHL.U32 R219, R219, 0x4, RZ ;  /* 0x00000004dbdb7824 */ /* 0x000fe400078e00ff */
[----:B------:R-:W-:Y:S02]  /*ddb0*/  IMAD.SHL.U32 R217, R217, 0x4, RZ ;  /* 0x00000004d9d97824 */ /* 0x000fe400078e00ff */
        /* <DEDUP_REMOVED lines=37> */
[----:B------:R-:W-:Y:S01]  /*e010*/  VIADD R188, R186, 0xfffffff9 ;  /* 0xfffffff9babc7836 */ /* 0x000fe20000000000 */
[----:B------:R-:W-:Y:S01]  /*e020*/  UIADD3 UR12, UR12, -0xe0, URZ ;  /* 0xffffff200c0c7890 */ /* 0x000fe2000fffe03f */
[----:B------:R-:W-:Y:S01]  /*e030*/  UMOV UR13, 0x6 ;  /* 0x00000006000d7882 */ /* 0x000fe20000000000 */
[----:B------:R-:W-:Y:S01]  /*e040*/  UMOV UR14, 0xffffffff ;  /* 0xffffffff000e7882 */ /* 0x000fe20000000000 */
[----:B--2---:R-:W-:-:S09]  /*e050*/  UMOV UR4, URZ ;  /* 0x0000003f00047c82 */ /* 0x004fd20008000000 */
.L_x_1:
[----:B------:R-:W-:Y:S01]  /*e060*/  UIADD3 UR14, UR14, 0x1, URZ ;  /* 0x000000010e0e7890 */ /* 0x000fe2000fffe03f */
[----:B------:R-:W-:-:S04]  /*e070*/  DEPBAR.LE SB0, 0xc ;  /* 0x000083000000791a */ /* 0x000fc80000000000 */
[----:B------:R-:W-:Y:S01]  /*e080*/  BAR.SYNC.DEFER_BLOCKING 0x0 ;  /* 0x0000000000007b1d */ /* 0x000fe20000010000 */
[----:B------:R-:W-:Y:S01]  /*e090*/  UISETP.GT.AND UP0, UPT, UR14, 0x7, UPT ;  /* 0x000000070e00788c */ /* 0x000fe2000bf04270 */
[----:B------:R-:W-:Y:S01]  /*e0a0*/  VIADD R188, R186, 0xfffffff9 ;  /* 0xfffffff9babc7836 */ /* 0x000fe20000000000 */
[----:B------:R-:W-:Y:S01]  /*e0b0*/  ISETP.GE.AND P1, PT, R5, UR12, PT ;  /* 0x0000000c05007c0c */ /* 0x000fe2000bf26270 */
[----:B------:R-:W-:Y:S01]  /*e0c0*/  UIADD3 UR13, UR13, 0x1, URZ ;  /* 0x000000010d0d7890 */ /* 0x000fe2000fffe03f */
[----:B------:R-:W-:Y:S01]  /*e0d0*/  IADD3 R190, P2, R8, R177, RZ ;  /* 0x000000b108be7210 */ /* 0x000fe20007f5e0ff */
[----:B------:R-:W-:Y:S01]  /*e0e0*/  USEL UR14, UR14, URZ, !UP0 ;  /* 0x0000003f0e0e7287 */ /* 0x000fe2000c000000 */
[----:B------:R-:W-:Y:S01]  /*e0f0*/  ISETP.LE.AND P0, PT, R188, UR4, PT ;  /* 0x00000004bc007c0c */ /* 0x000fe2000bf03270 */
[----:B------:R-:W-:Y:S01]  /*e100*/  UMOV UR11, 0x40000040 ;  /* 0x40000040000b7882 */ /* 0x000fe20000000000 */
[----:B------:R-:W-:Y:S01]  /*e110*/  UMOV UR9, 0x40000040 ;  /* 0x4000004000097882 */ /* 0x000fe20000000000 */
[----:B------:R-:W-:Y:S01]  /*e120*/  ULEA UR5, UR14, UR7, 0xd ;  /* 0x000000070e057291 */ /* 0x000fe2000f8e683f */
[----:B------:R-:W-:Y:S01]  /*e130*/  SEL R188, RZ, 0x4, P1 ;  /* 0x00000004ffbc7807 */ /* 0x000fe20000800000 */
[----:B------:R-:W-:Y:S01]  /*e140*/  ULEA UR6, UR14, UR7, 0xf ;  /* 0x000000070e067291 */ /* 0x000fe2000f8e783f */
[----:B------:R-:W-:Y:S01]  /*e150*/  IMAD.X R191, R7, 0x1, R176, P2 ;  /* 0x0000000107bf7824 */ /* 0x000fe200010e06b0 */
[----:B------:R-:W-:Y:S01]  /*e160*/  UIADD3 UR5, UR5, 0x40000, URZ ;  /* 0x0004000005057890 */ /* 0x000fe2000fffe03f */
[----:B------:R-:W-:Y:S01]  /*e170*/  SEL R188, R188, RZ, !P0 ;  /* 0x000000ffbcbc7207 */ /* 0x000fe20004000000 */
[----:B------:R-:W-:-:S02]  /*e180*/  USHF.R.U32.HI UR6, URZ, 0x4, UR6 ;  /* 0x000000043f067899 */ /* 0x000fc40008011606 */
[----:B------:R-:W-:Y:S01]  /*e190*/  USHF.R.U32.HI UR5, URZ, 0x4, UR5 ;  /* 0x000000043f057899 */ /* 0x000fe20008011605 */
[----:B------:R-:W-:Y:S01]  /*e1a0*/  ISETP.NE.U32.AND P1, PT, R188, RZ, PT ;  /* 0x000000ffbc00720c */ /* 0x000fe20003f25070 */
[----:B------:R-:W-:Y:S02]  /*e1b0*/  USGXT.U32 UR10, UR6, 0xe ;  /* 0x0000000e060a789a */ /* 0x000fe40008000000 */
[----:B------:R-:W-:Y:S01]  /*e1c0*/  USGXT.U32 UR8, UR5, 0xe ;  /* 0x0000000e0508789a */ /* 0x000fe20008000000 */
[----:B------:R-:W-:Y:S02]  /*e1d0*/  WARPGROUP.ARRIVE ;  /* 0x00000000000079c5 */ /* 0x000fe40000000000 */
[----:B------:R-:W-:Y:S01]  /*e1e0*/  UMOV UR5, URZ ;  /* 0x0000003f00057c82 */ /* 0x000fe20008000000 */
[----:B------:R-:W-:-:S05]  /*e1f0*/  UMOV UR6, URZ ;  /* 0x0000003f00067c82 */ /* 0x000fca0008000000 */
[----:B------:R-:W-:Y:S01]  /*e200*/  HGMMA.64x256x8.F32.TF32 R24, gdesc[UR8], R24 ;  /* 0x07e00000081879f0 */ /* 0x000fe20008702818 */
[----:B------:R-:W-:Y:S02]  /*e210*/  UIADD3 UR10, UP1, UR10, 0x2, URZ ;  /* 0x000000020a0a7890 */ /* 0x000fe4000ff3e03f */
[----:B------:R-:W-:Y:S02]  /*e220*/  UIADD3 UR8, UP0, UR8, 0x2, URZ ;  /* 0x0000000208087890 */ /* 0x000fe4000ff1e03f */
[----:B------:R-:W-:Y:S02]  /*e230*/  UIADD3.X UR11, UR6, 0x40000040, URZ, UP1, !UPT ;  /* 0x40000040060b7890 */ /* 0x000fe40008ffe43f */
[----:B------:R-:W-:Y:S02]  /*e240*/  UIADD3.X UR9, UR5, 0x40000040, URZ, UP0, !UPT ;  /* 0x4000004005097890 */ /* 0x000fe400087fe43f */
[----:B------:R-:W-:Y:S02]  /*e250*/  UIADD3.64 UR22, UR10, 0x2, URZ ;  /* 0x000000020a167897 */ /* 0x000fe4000fffe03f */
[----:B------:R-:W-:-:S02]  /*e260*/  UIADD3.64 UR20, UR8, 0x2, URZ ;  /* 0x0000000208147897 */ /* 0x000fc4000fffe03f */
[----:B------:R-:W-:-:S04]  /*e270*/  UISETP.GT.AND UP0, UPT, UR13, 0x7, UPT ;  /* 0x000000070d00788c */ /* 0x000fc8000bf04270 */
[----:B------:R-:W-:-:S04]  /*e280*/  USEL UR13, UR13, URZ, !UP0 ;  /* 0x0000003f0d0d7287 */ /* 0x000fc8000c000000 */
[----:B------:R-:W-:-:S06]  /*e290*/  ULEA UR5, UR13, UR7, 0xd ;  /* 0x000000070d057291 */ /* 0x000fcc000f8e683f */
[----:B-----5:R-:W-:Y:S01]  /*e2a0*/  VIADD R188, R3, UR5 ;  /* 0x0000000503bc7c36 */ /* 0x020fe20008000000 */
[----:B------:R-:W-:Y:S01]  /*e2b0*/  HGMMA.64x256x8.F32.TF32 R24, gdesc[UR8], R24 ;  /* 0x07e00000081879f0 */ /* 0x000fe20008702818 */
[----:B------:R-:W-:Y:S02]  /*e2c0*/  UIADD3.64 UR10, UR10, 0x4, URZ ;  /* 0x000000040a0a7897 */ /* 0x000fe4000fffe03f */
[----:B------:R-:W-:-:S15]  /*e2d0*/  UIADD3.64 UR8, UR8, 0x4, URZ ;  /* 0x0000000408087897 */ /* 0x000fde000fffe03f */
[----:B------:R-:W-:-:S10]  /*e2e0*/  NOP ;  /* 0x0000000000007918 */ /* 0x000fd40000000000 */
[----:B------:R-:W-:-:S15]  /*e2f0*/  HGMMA.64x256x8.F32.TF32 R24, gdesc[UR20], R24 ;  /* 0x07e00000141879f0 */ /* 0x000fde0008702818 */
[----:B------:R-:W-:-:S13]  /*e300*/  NOP ;  /* 0x0000000000007918 */ /* 0x000fda0000000000 */
[----:B------:R-:W-:Y:S03]  /*e310*/  HGMMA.64x256x8.F32.TF32 R24, gdesc[UR8], R24, gsb0 ;  /* 0x07e00000081879f0 */ /* 0x000fe60008002818 */
[----:B------:R-:W-:Y:S02]  /*e320*/  WARPGROUP.DEPBAR.LE gsb0, 0x1 ;  /* 0x00008000000079c5 */ /* 0x000fe40000010100 */
[----:B------:R-:W-:Y:S06]  /*e330*/  BAR.SYNC.DEFER_BLOCKING 0x0 ;  /* 0x0000000000007b1d */ /* 0x000fec0000010000 */
[----:B------:R-:W-:Y:S01]  /*e340*/  @!PT LDS RZ, [RZ] ;  /* 0x00000000fffff984 */ /* 0x000fe20000000800 */
[----:B------:R-:W-:Y:S01]  /*e350*/  @!PT LDS RZ, [RZ] ;  /* 0x00000000fffff984 */ /* 0x000fe20000000800 */
[----:B------:R-:W-:Y:S01]  /*e360*/  @!PT LDS RZ, [RZ] ;  /* 0x00000000fffff984 */ /* 0x000fe20000000800 */
[----:B------:R1:W-:Y:S02]  /*e370*/  LDGSTS.E [R188+0x40000], desc[UR16][R190.64], P1 ;  /* 0x40000000bebc7fae */ /* 0x0003e40008921850 */
[----:B-1----:R-:W-:-:S04]  /*e380*/  LOP3.LUT R191, R5, 0x2, RZ, 0xfc, !PT ;  /* 0x0000000205bf7812 */ /* 0x002fc800078efcff */
[----:B------:R-:W-:-:S04]  /*e390*/  ISETP.GE.AND P1, PT, R191, UR12, PT ;  /* 0x0000000cbf007c0c */ /* 0x000fc8000bf26270 */
[----:B------:R-:W-:-:S04]  /*e3a0*/  SEL R190, RZ, 0x4, P1 ;  /* 0x00000004ffbe7807 */ /* 0x000fc80000800000 */
[----:B------:R-:W-:-:S04]  /*e3b0*/  SEL R190, R190, RZ, !P0 ;  /* 0x000000ffbebe7207 */ /* 0x000fc80004000000 */
[----:B------:R-:W-:Y:S02]  /*e3c0*/  ISETP.NE.U32.AND P1, PT, R190, RZ, PT ;  /* 0x000000ffbe00720c */ /* 0x000fe40003f25070 */
[----:B------:R-:W-:-:S05]  /*e3d0*/  IADD3 R190, P2, R8, R175, RZ ;  /* 0x000000af08be7210 */ /* 0x000fca0007f5e0ff */
[----:B------:R-:W-:-:S06]  /*e3e0*/  IMAD.X R191, R7, 0x1, R174, P2 ;  /* 0x0000000107bf7824 */ /* 0x000fcc00010e06ae */
[----:B------:R1:W-:Y:S02]  /*e3f0*/  LDGSTS.E [R188+0x40008], desc[UR16][R190.64], P1 ;  /* 0x40008000bebc7fae */ /* 0x0003e40008921850 */
[----:B-1----:R-:W-:Y:S02]  /*e400*/  LOP3.LUT R191, R5, 0x4, RZ, 0xfc, !PT ;  /* 0x0000000405bf7812 */ /* 0x002fe400078efcff */
[----:B------:R-:W-:Y:S02]  /*e410*/  IADD3 R190, P2, R8, R173, RZ ;  /* 0x000000ad08be7210 */ /* 0x000fe40007f5e0ff */
[----:B------:R-:W-:-:S03]  /*e420*/  ISETP.GE.AND P1, PT, R191, UR12, PT ;  /* 0x0000000cbf007c0c */ /* 0x000fc6000bf26270 */
[----:B------:R-:W-:Y:S01]  /*e430*/  IMAD.X R191, R7, 0x1, R172, P2 ;  /* 0x0000000107bf7824 */ /* 0x000fe200010e06ac */
[----:B------:R-:W-:-:S04]  /*e440*/  SEL R188, RZ, 0x4, P1 ;  /* 0x00000004ffbc7807 */ /* 0x000fc80000800000 */
[----:B------:R-:W-:-:S04]  /*e450*/  SEL R188, R188, RZ, !P0 ;  /* 0x000000ffbcbc7207 */ /* 0x000fc80004000000 */
[----:B------:R-:W-:Y:S02]  /*e460*/  ISETP.NE.U32.AND P1, PT, R188, RZ, PT ;  /* 0x000000ffbc00720c */ /* 0x000fe40003f25070 */
[----:B------:R-:W-:-:S05]  /*e470*/  LOP3.LUT R188, R3, 0x10, RZ, 0x3c, !PT ;  /* 0x0000001003bc7812 */ /* 0x000fca00078e3cff */
[----:B------:R-:W-:-:S06]  /*e480*/  VIADD R188, R188, UR5 ;  /* 0x00000005bcbc7c36 */ /* 0x000fcc0008000000 */
        /* <DEDUP_REMOVED lines=107> */
[----:B------:R-:W-:Y:S01]  /*eb40*/  VIADD R188, R188, UR5 ;  /* 0x00000005bcbc7c36 */ /* 0x000fe20008000000 */
[----:B------:R-:W-:-:S05]  /*eb50*/  ULEA UR5, UR13, UR7, 0xf ;  /* 0x000000070d057291 */ /* 0x000fca000f8e783f */
        /* <DEDUP_REMOVED lines=8> */
[----:B------:R1:W-:Y:S04]  /*ebe0*/  LDGSTS.E [R188+0x40008], desc[UR16][R190.64], P1 ;  /* 0x40008000bebc7fae */ /* 0x0003e80008921850 */
[----:B------:R-:W0:Y:S01]  /*ebf0*/  LDGDEPBAR ;  /* 0x00000000000079af */ /* 0x000e220000000000 */
[----:B-1----:R-:W1:Y:S02]  /*ec00*/  S2R R191, SR_TID.X ;  /* 0x0000000000bf7919 */ /* 0x002e640000002100 */
[----:B-1----:R-:W-:-:S04]  /*ec10*/  LOP3.LUT R191, R191, 0x1f, RZ, 0xc0, !PT ;  /* 0x0000001fbfbf7812 */ /* 0x002fc800078ec0ff */
[----:B------:R-:W-:-:S04]  /*ec20*/  ISETP.GE.AND P1, PT, R191, UR12, PT ;  /* 0x0000000cbf007c0c */ /* 0x000fc8000bf26270 */
[----:B------:R-:W-:Y:S02]  /*ec30*/  SEL R188, RZ, 0x4, P1 ;  /* 0x00000004ffbc7807 */ /* 0x000fe40000800000 */
[----:B------:R-:W-:Y:S02]  /*ec40*/  IADD3 R190, P1, R187, R153, RZ ;  /* 0x00000099bbbe7210 */ /* 0x000fe40007f3e0ff */
[----:B------:R-:W-:-:S03]  /*ec50*/  SEL R188, R188, RZ, !P0 ;  /* 0x000000ffbcbc7207 */ /* 0x000fc60004000000 */
[----:B------:R-:W-:Y:S01]  /*ec60*/  IMAD.X R191, R9, 0x1, R152, P1 ;  /* 0x0000000109bf7824 */ /* 0x000fe200008e0698 */
[----:B------:R-:W-:Y:S01]  /*ec70*/  ISETP.NE.U32.AND P0, PT, R188, RZ, PT ;  /* 0x000000ffbc00720c */ /* 0x000fe20003f05070 */
[----:B------:R-:W-:-:S12]  /*ec80*/  VIADD R188, R2, UR5 ;  /* 0x0000000502bc7c36 */ /* 0x000fd80008000000 */
[----:B------:R1:W-:Y:S02]  /*ec90*/  LDGSTS.E [R188], desc[UR16][R190.64], P0 ;  /* 0x00000000bebc7fae */ /* 0x0003e40008121850 */
[----:B-1----:R-:W-:-:S05]  /*eca0*/  IADD3 R190, P1, R187, R21, RZ ;  /* 0x00000015bbbe7210 */ /* 0x002fca0007f3e0ff */
[----:B------:R-:W-:-:S05]  /*ecb0*/  IMAD.X R191, R9, 0x1, R20, P1 ;  /* 0x0000000109bf7824 */ /* 0x000fca00008e0614 */
[----:B------:R1:W-:Y:S02]  /*ecc0*/  LDGSTS.E [R188+0x400], desc[UR16][R190.64], P0 ;  /* 0x00400000bebc7fae */ /* 0x0003e40008121850 */
        /* <DEDUP_REMOVED lines=53> */
[----:B------:R1:W-:Y:S04]  /*f020*/  LDGSTS.E [R188+0x4c00], desc[UR16][R190.64], P0 ;  /* 0x04c00000bebc7fae */ /* 0x0003e80008121850 */
[----:B------:R-:W1:Y:S02]  /*f030*/  LDL R191, [R1+0x8] ;  /* 0x0000080001bf7983 */ /* 0x000e640000100800 */
[----:B-1----:R-:W-:Y:S02]  /*f040*/  IADD3 R190, P1, R187, R191, RZ ;  /* 0x000000bfbbbe7210 */ /* 0x002fe40007f3e0ff */
[----:B------:R-:W2:Y:S03]  /*f050*/  LDL R191, [R1+0xc] ;  /* 0x00000c0001bf7983 */ /* 0x000ea60000100800 */
[----:B--2---:R-:W-:-:S05]  /*f060*/  IMAD.X R191, R9, 0x1, R191, P1 ;  /* 0x0000000109bf7824 */ /* 0x004fca00008e06bf */
        /* <DEDUP_REMOVED lines=55> */
[----:B------:R1:W-:Y:S02]  /*f3e0*/  LDGSTS.E [R188+0x7c00], desc[UR16][R190.64], P0 ;  /* 0x07c00000bebc7fae */ /* 0x0003e40008121850 */
[----:B-1----:R-:W-:Y:S02]  /*f3f0*/  LOP3.LUT R188, R2, 0x40, RZ, 0x3c, !PT ;  /* 0x0000004002bc7812 */ /* 0x002fe400078e3cff */
[----:B------:R-:W-:-:S03]  /*f400*/  IADD3 R190, P1, R187, R23, RZ ;  /* 0x00000017bbbe7210 */ /* 0x000fc60007f3e0ff */
[----:B------:R-:W-:Y:S02]  /*f410*/  VIADD R188, R188, UR5 ;  /* 0x00000005bcbc7c36 */ /* 0x000fe40008000000 */
        /* <DEDUP_REMOVED lines=56> */
[----:B------:R-:W1:Y:S02]  /*f7a0*/  LDL R191, [R1] ;  /* 0x0000000001bf7983 */ /* 0x000e640000100800 */
        /* <DEDUP_REMOVED lines=61> */
[----:B------:R-:W2:Y:S01]  /*fb80*/  LDL R191, [R1+0xc4] ;  /* 0x0000c40001bf7983 */ /* 0x000ea20000100800 */
[----:B------:R-:W-:Y:S01]  /*fb90*/  UIADD3 UR4, UR4, 0x1, URZ ;  /* 0x0000000104047890 */ /* 0x000fe2000fffe03f */
[----:B------:R-:W-:Y:S01]  /*fba0*/  LEA R8, P2, R4, R8, 0x2 ;  /* 0x0000000804087211 */ /* 0x000fe200078410ff */
[----:B------:R-:W-:Y:S01]  /*fbb0*/  UIADD3 UR12, UR12, -0x20, URZ ;  /* 0xffffffe00c0c7890 */ /* 0x000fe2000fffe03f */
[----:B--2---:R-:W-:Y:S01]  /*fbc0*/  IMAD.X R191, R9, 0x1, R191, P1 ;  /* 0x0000000109bf7824 */ /* 0x004fe200008e06bf */
[----:B------:R-:W-:-:S04]  /*fbd0*/  LEA R187, P1, R6, R187, 0x2 ;  /* 0x000000bb06bb7211 */ /* 0x000fc800078210ff */
[----:B------:R1:W-:Y:S01]  /*fbe0*/  LDGSTS.E [R188+0x7e00], desc[UR16][R190.64], P0 ;  /* 0x07e00000bebc7fae */ /* 0x0003e20008121850 */
[----:B------:R-:W-:-:S03]  /*fbf0*/  ISETP.NE.U32.AND P0, PT, R186, UR4, PT ;  /* 0x00000004ba007c0c */ /* 0x000fc6000bf05070 */
[----:B------:R-:W0:Y:S01]  /*fc00*/  LDGDEPBAR ;  /* 0x00000000000079af */ /* 0x000e220000000000 */
[----:B-1----:R-:W-:Y:S02]  /*fc10*/  SHF.R.S32.HI R191, RZ, 0x1f, R4 ;  /* 0x0000001fffbf7819 */ /* 0x002fe40000011404 */
[----:B------:R-:W-:Y:S02]  /*fc20*/  SHF.R.S32.HI R190, RZ, 0x1f, R6 ;  /* 0x0000001fffbe7819 */ /* 0x000fe40000011406 */
[----:B------:R-:W-:Y:S02]  /*fc30*/  SHF.L.U64.HI R191, R4, 0x2, R191 ;  /* 0x0000000204bf7819 */ /* 0x000fe400000102bf */
[----:B------:R-:W-:-:S03]  /*fc40*/  SHF.L.U64.HI R190, R6, 0x2, R190 ;  /* 0x0000000206be7819 */ /* 0x000fc600000102be */
[----:B------:R-:W-:Y:S02]  /*fc50*/  IMAD.X R7, R7, 0x1, R191, P2 ;  /* 0x0000000107077824 */ /* 0x000fe400010e06bf */
[----:B------:R-:W-:Y:S01]  /*fc60*/  IMAD.X R9, R9, 0x1, R190, P1 ;  /* 0x0000000109097824 */ /* 0x000fe200008e06be */
[----:B------:R-:W-:Y:S06]  /*fc70*/  @P0 BRA `(.L_x_1) ;  /* 0xffffffe000f80947 */ /* 0x000fec000383ffff */
.L_x_0:
[----:B------:R-:W2:Y:S01]  /*fc80*/  LDL.LU R188, [R1+0xd0] ;  /* 0x0000d00001bc7983 */ /* 0x000ea20000300800 */
[----:B------:R-:W1:Y:S01]  /*fc90*/  S2R R221, SR_TID.X ;  /* 0x0000000000dd7919 */ /* 0x000e620000002100 */
[C-C-:B-----5:R-:W-:Y:S01]  /*fca0*/  LOP3.LUT R4, R0.reuse, 0xfe, R5.reuse, 0xfe, !PT ;  /* 0x000000fe00047812 */ /* 0x160fe200078efe05 */
[----:B------:R-:W-:Y:S01]  /*fcb0*/  ULDC UR4, c[0x0][0x22c] ;  /* 0x00008b0000047ab9 */ /* 0x000fe20000000800 */
[----:B------:R-:W3:Y:S01]  /*fcc0*/  S2R R190, SR_TID.X ;  /* 0x0000000000be7919 */ /* 0x000ee20000002100 */
[C-C-:B------:R-:W-:Y:S01]  /*fcd0*/  LOP3.LUT R155, R0.reuse, 0x4, R5.reuse, 0xfe, !PT ;  /* 0x00000004009b7812 */ /* 0x140fe200078efe05 */
[----:B------:R-:W-:Y:S01]  /*fce0*/  ULDC UR5, c[0x0][0x22c] ;  /* 0x00008b0000057ab9 */ /* 0x000fe20000000800 */
[----:B------:R-:W2:Y:S04]  /*fcf0*/  LDL.LU R250, [R1+0x13c] ;  /* 0x00013c0001fa7983 */ /* 0x000ea80000300800 */
[----:B------:R-:W-:Y:S01]  /*fd00*/  STL [R1+0x20], R4 ;  /* 0x0000200401007387 */ /* 0x000fe20000100800 */
[----:B-1----:R-:W-:Y:S01]  /*fd10*/  IMAD.SHL.U32 R217, R221, 0x10, RZ ;  /* 0x00000010ddd97824 */ /* 0x002fe200078e00ff */
[----:B------:R-:W-:-:S05]  /*fd20*/  LOP3.LUT R221, R0, 0xec, R5, 0xfe, !PT ;  /* 0x000000ec00dd7812 */ /* 0x000fca00078efe05 */
[----:B------:R1:W-:Y:S02]  /*fd30*/  STL [R1], R221 ;  /* 0x000000dd01007387 */ /* 0x0003e40000100800 */
[----:B-1----:R-:W-:-:S05]  /*fd40*/  LOP3.LUT R221, R0, 0xee, R5, 0xfe, !PT ;  /* 0x000000ee00dd7812 */ /* 0x002fca00078efe05 */
[----:B------:R1:W-:Y:S02]  /*fd50*/  STL [R1+0x4], R221 ;  /* 0x000004dd01007387 */ /* 0x0003e40000100800 */
[----:B-1----:R-:W-:-:S05]  /*fd60*/  LOP3.LUT R221, R0, 0xf0, R5, 0xfe, !PT ;  /* 0x000000f000dd7812 */ /* 0x002fca00078efe05 */
[----:B------:R1:W-:Y:S02]  /*fd70*/  STL [R1+0x8], R221 ;  /* 0x000008dd01007387 */ /* 0x0003e40000100800 */
[----:B-1----:R-:W-:-:S05]  /*fd80*/  LOP3.LUT R221, R0, 0xf2, R5, 0xfe, !PT ;  /* 0x000000f200dd7812 */ /* 0x002fca00078efe05 */
[----:B------:R1:W-:Y:S02]  /*fd90*/  STL [R1+0xc], R221 ;  /* 0x00000cdd01007387 */ /* 0x0003e40000100800 */
[----:B-1----:R-:W-:-:S05]  /*fda0*/  LOP3.LUT R221, R0, 0xf4, R5, 0xfe, !PT ;  /* 0x000000f400dd7812 */ /* 0x002fca00078efe05 */
[----:B------:R1:W-:Y:S01]  /*fdb0*/  STL [R1+0x10], R221 ;  /* 0x000010dd01007387 */ /* 0x0003e20000100800 */
[C---:B---3--:R-:W-:Y:S02]  /*fdc0*/  IMAD.SHL.U32 R2, R190.reuse, 0x8, RZ ;  /* 0x00000008be027824 */ /* 0x048fe400078e00ff */
[----:B------:R-:W-:Y:S01]  /*fdd0*/  IMAD.SHL.U32 R3, R190, 0x80, RZ ;  /* 0x00000080be037824 */ /* 0x000fe200078e00ff */
[----:B-1----:R-:W-:-:S05]  /*fde0*/  LOP3.LUT R221, R0, 0xf6, R5, 0xfe, !PT ;  /* 0x000000f600dd7812 */ /* 0x002fca00078efe05 */
[----:B------:R1:W-:Y:S01]  /*fdf0*/  STL [R1+0x14], R221 ;  /* 0x000014dd01007387 */ /* 0x0003e20000100800 */
[----:B------:R-:W-:Y:S02]  /*fe00*/  LOP3.LUT R2, R2, 0x380, RZ, 0xc0, !PT ;  /* 0x0000038002027812 */ /* 0x000fe400078ec0ff */
[----:B------:R-:W-:Y:S02]  /*fe10*/  LOP3.LUT R3, R3, 0x400, RZ, 0xc0, !PT ;  /* 0x0000040003037812 */ /* 0x000fe400078ec0ff */
[----:B-1----:R-:W-:-:S05]  /*fe20*/  LOP3.LUT R221, R0, 0xf8, R5, 0xfe, !PT ;  /* 0x000000f800dd7812 */ /* 0x002fca00078efe05 */
[----:B------:R1:W-:Y:S01]  /*fe30*/  STL [R1+0x18], R221 ;  /* 0x000018dd01007387 */ /* 0x0003e20000100800 */
[----:B------:R-:W-:Y:S02]  /*fe40*/  IADD3 R215, R2, UR7, R3 ;  /* 0x0000000702d77c10 */ /* 0x000fe4000fffe003 */
[C---:B------:R-:W-:Y:S02]  /*fe50*/  LOP3.LUT R2, R0.reuse, R5, RZ, 0xfc, !PT ;  /* 0x0000000500027212 */ /* 0x040fe400078efcff */
[C-C-:B------:R-:W-:Y:S02]  /*fe60*/  LOP3.LUT R3, R0.reuse, 0x2, R5.reuse, 0xfe, !PT ;  /* 0x0000000200037812 */ /* 0x140fe400078efe05 */
[C-C-:B-1----:R-:W-:Y:S02]  /*fe70*/  LOP3.LUT R221, R0.reuse, 0xfa, R5.reuse, 0xfe, !PT ;  /* 0x000000fa00dd7812 */ /* 0x142fe400078efe05 */
[C-C-:B------:R-:W-:Y:S02]  /*fe80*/  LOP3.LUT R157, R0.reuse, 0x6, R5.reuse, 0xfe, !PT ;  /* 0x00000006009d7812 */ /* 0x140fe400078efe05 */
[C-C-:B------:R-:W-:Y:S01]  /*fe90*/  LOP3.LUT R156, R0.reuse, 0x8, R5.reuse, 0xfe, !PT ;  /* 0x00000008009c7812 */ /* 0x140fe200078efe05 */
[----:B------:R1:W-:Y:S01]  /*fea0*/  STL [R1+0x1c], R221 ;  /* 0x00001cdd01007387 */ /* 0x0003e20000100800 */
[----:B------:R-:W-:-:S02]  /*feb0*/  LOP3.LUT R154, R0, 0xa, R5, 0xfe, !PT ;  /* 0x0000000a009a7812 */ /* 0x000fc400078efe05 */
[C-C-:B------:R-:W-:Y:S02]  /*fec0*/  LOP3.LUT R153, R0.reuse, 0xc, R5.reuse, 0xfe, !PT ;  /* 0x0000000c00997812 */ /* 0x140fe400078efe05 */
[C-C-:B------:R-:W-:Y:S02]  /*fed0*/  LOP3.LUT R152, R0.reuse, 0xe, R5.reuse, 0xfe, !PT ;  /* 0x0000000e00987812 */ /* 0x140fe400078efe05 */
[C-C-:B------:R-:W-:Y:S02]  /*fee0*/  LOP3.LUT R23, R0.reuse, 0x10, R5.reuse, 0xfe, !PT ;  /* 0x0000001000177812 */ /* 0x140fe400078efe05 */
[C-C-:B------:R-:W-:Y:S02]  /*fef0*/  LOP3.LUT R22, R0.reuse, 0x12, R5.reuse, 0xfe, !PT ;  /* 0x0000001200167812 */ /* 0x140fe400078efe05 */
[C-C-:B------:R-:W-:Y:S02]  /*ff00*/  LOP3.LUT R21, R0.reuse, 0x14, R5.reuse, 0xfe, !PT ;  /* 0x0000001400157812 */ /* 0x140fe400078efe05 */
        /* <DEDUP_REMOVED lines=75> */
[--C-:B------:R-:W-:Y:S02]  /*103c0*/  LOP3.LUT R220, R0, 0xae, R5.reuse, 0xfe, !PT ;  /* 0x000000ae00dc7812 */ /* 0x100fe400078efe05 */
[----:B--2---:R-:W-:Y:S02]  /*103d0*/  ISETP.GE.AND P0, PT, R250, R188, PT ;  /* 0x000000bcfa00720c */ /* 0x004fe40003f06270 */
        /* <DEDUP_REMOVED lines=32> */
[----:B------:R-:W2:Y:S01]  /*105e0*/  LDL.LU R5, [R1+0xd4] ;  /* 0x0000d40001057983 */ /* 0x000ea20000300800 */
[----:B------:R-:W-:Y:S02]  /*105f0*/  WARPGROUP.DEPBAR.LE gsb0, 0x0 ;  /* 0x00008000000079c5 */ /* 0x000fe40000010000 */
[----:B------:R-:W-:-:S04]  /*10600*/  DEPBAR.LE SB0, 0x0 ;  /* 0x000080000000791a */ /* 0x000fc80000000000 */
[----:B-1----:R-:W1:Y:S01]  /*10610*/  S2R R221, SR_TID.X ;  /* 0x0000000000dd7919 */ /* 0x002e620000002100 */
[----:B------:R-:W-:Y:S01]  /*10620*/  LOP3.LUT R217, R217, 0x70, RZ, 0xc0, !PT ;  /* 0x00000070d9d97812 */ /* 0x000fe200078ec0ff */
[----:B------:R-:W-:Y:S01]  /*10630*/  BAR.SYNC.DEFER_BLOCKING 0x0 ;  /* 0x0000000000007b1d */ /* 0x000fe20000010000 */
[----:B------:R-:W-:Y:S02]  /*10640*/  ISETP.LT.AND P4, PT, R158, UR4, !P0 ;  /* 0x000000049e007c0c */ /* 0x000fe4000c781270 */
[----:B------:R-:W-:-:S05]  /*10650*/  ISETP.LT.AND P3, PT, R208, UR5, !P0 ;  /* 0x00000005d0007c0c */ /* 0x000fca000c761270 */
[----:B------:R-:W3:Y:S01]  /*10660*/  LDC R208, c[0x0][0x248] ;  /* 0x00009200ffd07b82 */ /* 0x000ee20000000800 */
[----:B------:R-:W-:Y:S01]  /*10670*/  ULDC UR4, c[0x0][0x244] ;  /* 0x0000910000047ab9 */ /* 0x000fe20000000800 */
[----:B--2---:R-:W-:Y:S01]  /*10680*/  ISETP.LT.AND P2, PT, R2, R5, !P0 ;  /* 0x000000050200720c */ /* 0x004fe20004741270 */
[----:B------:R-:W-:-:S05]  /*10690*/  IMAD.IADD R5, R217, 0x1, R215 ;  /* 0x00000001d9057824 */ /* 0x000fca00078e02d7 */
[----:B------:R-:W-:Y:S01]  /*106a0*/  STSM.16.M88.4 [R5], R24 ;  /* 0x0000001805007844 */ /* 0x000fe20000000200 */
[----:B-1----:R-:W-:-:S04]  /*106b0*/  LOP3.LUT R215, R221, 0x7f, RZ, 0xc0, !PT ;  /* 0x0000007fddd77812 */ /* 0x002fc800078ec0ff */
[----:B------:R-:W-:Y:S01]  /*106c0*/  LEA R158, R215, UR7, 0x4 ;  /* 0x00000007d79e7c11 */ /* 0x000fe2000f8e20ff */
[----:B------:R-:W-:Y:S01]  /*106d0*/  BAR.SYNC.DEFER_BLOCKING 0x0 ;  /* 0x0000000000007b1d */ /* 0x000fe20000010000 */
[----:B------:R-:W-:Y:S02]  /*106e0*/  IMAD R217, R250, UR4, RZ ;  /* 0x00000004fad97c24 */ /* 0x000fe4000f8e02ff */
[----:B---3--:R-:W-:-:S03]  /*106f0*/  IMAD R221, R2, R208, RZ ;  /* 0x000000d002dd7224 */ /* 0x008fc600078e02ff */
[----:B------:R-:W-:Y:S01]  /*10700*/  ULDC.64 UR6, c[0x0][0x220] ;  /* 0x0000880000067ab9 */ /* 0x000fe20000000a00 */
[----:B------:R-:W-:Y:S01]  /*10710*/  ULDC UR4, c[0x0][0x22c] ;  /* 0x00008b0000047ab9 */ /* 0x000fe20000000800 */
[----:B------:R-:W1:Y:S01]  /*10720*/  LDS.128 R24, [R158] ;  /* 0x000000009e187984 */ /* 0x000e620000000c00 */
[----:B------:R-:W-:Y:S06]  /*10730*/  BAR.SYNC.DEFER_BLOCKING 0x0 ;  /* 0x0000000000007b1d */ /* 0x000fec0000010000 */
[----:B------:R-:W-:Y:S02]  /*10740*/  STSM.16.M88.4 [R5], R28 ;  /* 0x0000001c05007844 */ /* 0x000fe40000000200 */
[----:B------:R-:W-:Y:S06]  /*10750*/  BAR.SYNC.DEFER_BLOCKING 0x0 ;  /* 0x0000000000007b1d */ /* 0x000fec0000010000 */
[----:B------:R-:W2:Y:S02]  /*10760*/  LDS.128 R28, [R158] ;  /* 0x000000009e1c7984 */ /* 0x000ea40000000c00 */
[----:B------:R-:W-:Y:S06]  /*10770*/  BAR.SYNC.DEFER_BLOCKING 0x0 ;  /* 0x0000000000007b1d */ /* 0x000fec0000010000 */
[----:B------:R-:W-:Y:S02]  /*10780*/  STSM.16.M88.4 [R5], R32 ;  /* 0x0000002005007844 */ /* 0x000fe40000000200 */
[----:B------:R-:W-:Y:S06]  /*10790*/  BAR.SYNC.DEFER_BLOCKING 0x0 ;  /* 0x0000000000007b1d */ /* 0x000fec0000010000 */
[----:B------:R-:W3:Y:S02]  /*107a0*/  LDS.128 R32, [R158] ;  /* 0x000000009e207984 */ /* 0x000ee40000000c00 */
[----:B------:R-:W-:Y:S06]  /*107b0*/  BAR.SYNC.DEFER_BLOCKING 0x0 ;  /* 0x0000000000007b1d */ /* 0x000fec0000010000 */
[----:B------:R-:W-:Y:S02]  /*107c0*/  STSM.16.M88.4 [R5], R36 ;  /* 0x0000002405007844 */ /* 0x000fe40000000200 */
[----:B------:R-:W-:Y:S06]  /*107d0*/  BAR.SYNC.DEFER_BLOCKING 0x0 ;  /* 0x0000000000007b1d */ /* 0x000fec0000010000 */
[----:B------:R-:W4:Y:S02]  /*107e0*/  LDS.128 R36, [R158] ;  /* 0x000000009e247984 */ /* 0x000f240000000c00 */
        /* <DEDUP_REMOVED lines=108> */
[----:B------:R-:W-:Y:S01]  /*10eb0*/  BAR.SYNC.DEFER_BLOCKING 0x0 ;  /* 0x0000000000007b1d */ /* 0x000fe20000010000 */
[----:B------:R-:W-:Y:S01]  /*10ec0*/  LEA R215, P1, R217, UR6, 0x2 ;  /* 0x00000006d9d77c11 */ /* 0x000fe2000f8210ff */
[----:B------:R-:W-:-:S03]  /*10ed0*/  IMAD R250, R3, R208, RZ ;  /* 0x000000d003fa7224 */ /* 0x000fc600078e02ff */
[----:B------:R-:W-:Y:S02]  /*10ee0*/  LEA.HI.X.SX32 R217, R217, UR7, 0x2, P1 ;  /* 0x00000007d9d97c11 */ /* 0x000fe400088f16ff */
[----:B------:R-:W-:Y:S01]  /*10ef0*/  LEA R2, P1, R221, R215, 0x2 ;  /* 0x000000d7dd027211 */ /* 0x000fe200078210ff */
[----:B------:R1:W-:Y:S01]  /*10f00*/  STSM.16.M88.4 [R5], R148 ;  /* 0x0000009405007844 */ /* 0x0003e20000000200 */
[----:B------:R-:W-:Y:S01]  /*10f10*/  BAR.SYNC.DEFER_BLOCKING 0x0 ;  /* 0x0000000000007b1d */ /* 0x000fe20000010000 */
[----:B------:R-:W-:Y:S02]  /*10f20*/  ISETP.LT.AND P6, PT, R3, UR4, !P0 ;  /* 0x0000000403007c0c */ /* 0x000fe4000c7c1270 */
[----:B------:R-:W-:-:S03]  /*10f30*/  LEA.HI.X.SX32 R3, R221, R217, 0x2, P1 ;  /* 0x000000d9dd037211 */ /* 0x000fc600008f16ff */
[----:B------:R-:W-:Y:S02]  /*10f40*/  ULDC UR4, c[0x0][0x22c] ;  /* 0x00008b0000047ab9 */ /* 0x000fe40000000800 */
[C---:B------:R-:W-:Y:S01]  /*10f50*/  ISETP.LT.AND P1, PT, R155.reuse, UR4, !P0 ;  /* 0x000000049b007c0c */ /* 0x040fe2000c721270 */
[----:B------:R-:W-:Y:S01]  /*10f60*/  IMAD R155, R155, R208, RZ ;  /* 0x000000d09b9b7224 */ /* 0x000fe200078e02ff */
[----:B------:R-:W-:Y:S01]  /*10f70*/  ULDC UR4, c[0x0][0x22c] ;  /* 0x00008b0000047ab9 */ /* 0x000fe20000000800 */
[----:B-1----:R-:W-:-:S04]  /*10f80*/  LEA R148, P5, R250, R215, 0x2 ;  /* 0x000000d7fa947211 */ /* 0x002fc800078a10ff */
[----:B------:R-:W-:Y:S02]  /*10f90*/  LEA.HI.X.SX32 R149, R250, R217, 0x2, P5 ;  /* 0x000000d9fa957211 */ /* 0x000fe400028f16ff */
[C---:B------:R-:W-:Y:S01]  /*10fa0*/  ISETP.LT.AND P5, PT, R157.reuse, UR4, !P0 ;  /* 0x000000049d007c0c */ /* 0x040fe2000c7a1270 */
[----:B------:R-:W-:Y:S01]  /*10fb0*/  IMAD R157, R157, R208, RZ ;  /* 0x000000d09d9d7224 */ /* 0x000fe200078e02ff */
[----:B------:R-:W-:Y:S01]  /*10fc0*/  ULDC UR4, c[0x0][0x22c] ;  /* 0x00008b0000047ab9 */ /* 0x000fe20000000800 */
[----:B------:R-:W4:Y:S04]  /*10fd0*/  LDL.LU R250, [R1] ;  /* 0x0000000001fa7983 */ /* 0x000f280000300800 */
[----:B------:R1:W-:Y:S04]  /*10fe0*/  @P2 STG.E desc[UR16][R2.64], R24 ;  /* 0x0000001802002986 */ /* 0x0003e8000c101910 */
[----:B------:R2:W-:Y:S01]  /*10ff0*/  @P6 STG.E desc[UR16][R148.64], R25 ;  /* 0x0000001994006986 */ /* 0x0005e2000c101910 */
[----:B-1----:R-:W-:-:S02]  /*11000*/  LEA R2, P2, R155, R215, 0x2 ;  /* 0x000000d79b027211 */ /* 0x002fc400078410ff */
[----:B------:R-:W-:Y:S02]  /*11010*/  LEA R24, P6, R157, R215, 0x2 ;  /* 0x000000d79d187211 */ /* 0x000fe400078c10ff */
[-C--:B------:R-:W-:Y:S02]  /*11020*/  LEA.HI.X.SX32 R3, R155, R217.reuse, 0x2, P2 ;  /* 0x000000d99b037211 */ /* 0x080fe400010f16ff */
[C---:B------:R-:W-:Y:S01]  /*11030*/  ISETP.LT.AND P2, PT, R156.reuse, UR4, !P0 ;  /* 0x000000049c007c0c */ /* 0x040fe2000c741270 */
[-C--:B------:R-:W-:Y:S01]  /*11040*/  IMAD R156, R156, R208.reuse, RZ ;  /* 0x000000d09c9c7224 */ /* 0x080fe200078e02ff */
[----:B------:R-:W-:Y:S01]  /*11050*/  ULDC UR4, c[0x0][0x22c] ;  /* 0x00008b0000047ab9 */ /* 0x000fe20000000800 */
[----:B--2---:R-:W-:Y:S01]  /*11060*/  LEA.HI.X.SX32 R25, R157, R217, 0x2, P6 ;  /* 0x000000d99d197211 */ /* 0x004fe200030f16ff */
[----:B------:R1:W-:Y:S01]  /*11070*/  @P1 STG.E desc[UR16][R2.64], R26 ;  /* 0x0000001a02001986 */ /* 0x0003e2000c101910 */
[C---:B------:R-:W-:Y:S01]  /*11080*/  ISETP.LT.AND P6, PT, R154.reuse, UR4, !P0 ;  /* 0x000000049a007c0c */ /* 0x040fe2000c7c1270 */
[-C--:B------:R-:W-:Y:S01]  /*11090*/  IMAD R154, R154, R208.reuse, RZ ;  /* 0x000000d09a9a7224 */ /* 0x080fe200078e02ff */
[----:B------:R-:W-:Y:S01]  /*110a0*/  ULDC UR4, c[0x0][0x22c] ;  /* 0x00008b0000047ab9 */ /* 0x000fe20000000800 */
[----:B------:R2:W-:Y:S04]  /*110b0*/  @P5 STG.E desc[UR16][R24.64], R27 ;  /* 0x0000001b18005986 */ /* 0x0005e8000c101910 */
[----:B------:R-:W4:Y:S01]  /*110c0*/  LDL.LU R155, [R1+0x8] ;  /* 0x00000800019b7983 */ /* 0x000f220000300800 */
[----:B-1----:R-:W-:Y:S01]  /*110d0*/  LEA R2, P1, R156, R215, 0x2 ;  /* 0x000000d79c027211 */ /* 0x002fe200078210ff */
[----:B------:R-:W-:-:S02]  /*110e0*/  IMAD R26, R23, R208, RZ ;  /* 0x000000d0171a7224 */ /* 0x000fc400078e02ff */
[----:B------:R-:W4:Y:S01]  /*110f0*/  LDL.LU R157, [R1+0x10] ;  /* 0x00001000019d7983 */ /* 0x000f220000300800 */
[----:B------:R-:W-:Y:S02]  /*11100*/  LEA.HI.X.SX32 R3, R156, R217, 0x2, P1 ;  /* 0x000000d99c037211 */ /* 0x000fe400008f16ff */
[C---:B------:R-:W-:Y:S01]  /*11110*/  ISETP.LT.AND P1, PT, R153.reuse, UR4, !P0 ;  /* 0x0000000499007c0c */ /* 0x040fe2000c721270 */
[-C--:B------:R-:W-:Y:S01]  /*11120*/  IMAD R153, R153, R208.reuse, RZ ;  /* 0x000000d099997224 */ /* 0x080fe200078e02ff */
[C---:B--2---:R-:W-:Y:S01]  /*11130*/  LEA R24, P5, R154.reuse, R215, 0x2 ;  /* 0x000000d79a187211 */ /* 0x044fe200078a10ff */
[----:B------:R-:W-:Y:S01]  /*11140*/  ULDC UR4, c[0x0][0x22c] ;  /* 0x00008b0000047ab9 */ /* 0x000fe20000000800 */
[----:B------:R1:W-:Y:S02]  /*11150*/  @P2 STG.E desc[UR16][R2.64], R28 ;  /* 0x0000001c02002986 */ /* 0x0003e4000c101910 */
[----:B------:R-:W-:Y:S02]  /*11160*/  LEA.HI.X.SX32 R25, R154, R217, 0x2, P5 ;  /* 0x000000d99a197211 */ /* 0x000fe400028f16ff */
        /* <DEDUP_REMOVED lines=9> */
[----:B------:R-:W-:Y:S01]  /*11200*/  ISETP.LT.AND P2, PT, R23, UR4, !P0 ;  /* 0x0000000417007c0c */ /* 0x000fe2000c741270 */
[----:B------:R-:W-:Y:S01]  /*11210*/  ULDC UR4, c[0x0][0x22c] ;  /* 0x00008b0000047ab9 */ /* 0x000fe20000000800 */
[C---:B--2---:R-:W-:Y:S01]  /*11220*/  LEA R24, P6, R152.reuse, R215, 0x2 ;  /* 0x000000d798187211 */ /* 0x044fe200078c10ff */
[----:B------:R1:W-:Y:S03]  /*11230*/  @P1 STG.E desc[UR16][R2.64], R30 ;  /* 0x0000001e02001986 */ /* 0x0003e6000c101910 */
[----:B------:R-:W-:Y:S02]  /*11240*/  LEA.HI.X.SX32 R25, R152, R217, 0x2, P6 ;  /* 0x000000d998197211 */ /* 0x000fe400030f16ff */
[----:B------:R-:W-:Y:S01]  /*11250*/  ISETP.LT.AND P6, PT, R22, UR4, !P0 ;  /* 0x0000000416007c0c */ /* 0x000fe2000c7c1270 */
[----:B------:R-:W-:Y:S01]  /*11260*/  ULDC UR4, c[0x0][0x22c] ;  /* 0x00008b0000047ab9 */ /* 0x000fe20000000800 */
[-C--:B-1----:R-:W-:Y:S01]  /*11270*/  LEA R2, P1, R26, R215.reuse, 0x2 ;  /* 0x000000d71a027211 */ /* 0x082fe200078210ff */
[----:B------:R1:W-:Y:S01]  /*11280*/  @P5 STG.E desc[UR16][R24.64], R31 ;  /* 0x0000001f18005986 */ /* 0x0003e2000c101910 */
[----:B------:R-:W-:-:S02]  /*11290*/  LEA R22, P5, R28, R215, 0x2 ;  /* 0x000000d71c167211 */ /* 0x000fc400078a10ff */
[-C--:B------:R-:W-:Y:S01]  /*112a0*/  LEA.HI.X.SX32 R3, R26, R217.reuse, 0x2, P1 ;  /* 0x000000d91a037211 */ /* 0x080fe200008f16ff */
[CC--:B------:R-:W-:Y:S01]  /*112b0*/  IMAD R26, R21.reuse, R208.reuse, RZ ;  /* 0x000000d0151a7224 */ /* 0x0c0fe200078e02ff */
[----:B------:R-:W-:Y:S01]  /*112c0*/  ISETP.LT.AND P1, PT, R21, UR4, !P0 ;  /* 0x0000000415007c0c */ /* 0x000fe2000c721270 */
[----:B------:R-:W-:Y:S01]  /*112d0*/  ULDC UR4, c[0x0][0x22c] ;  /* 0x00008b0000047ab9 */ /* 0x000fe20000000800 */
[----:B------:R-:W-:Y:S01]  /*112e0*/  LEA.HI.X.SX32 R23, R28, R217, 0x2, P5 ;  /* 0x000000d91c177211 */ /* 0x000fe200028f16ff */
[----:B---3--:R2:W-:Y:S01]  /*112f0*/  @P2 STG.E desc[UR16][R2.64], R32 ;  /* 0x0000002002002986 */ /* 0x0085e2000c101910 */
[CC--:B------:R-:W-:Y:S01]  /*11300*/  IMAD R28, R20.reuse, R208.reuse, RZ ;  /* 0x000000d0141c7224 */ /* 0x0c0fe200078e02ff */
[----:B------:R-:W-:Y:S01]  /*11310*/  ISETP.LT.AND P5, PT, R20, UR4, !P0 ;  /* 0x0000000414007c0c */ /* 0x000fe2000c7a1270 */
[----:B------:R-:W-:Y:S01]  /*11320*/  ULDC UR4, c[0x0][0x22c] ;  /* 0x00008b0000047ab9 */ /* 0x000fe20000000800 */
[----:B------:R3:W-:Y:S01]  /*11330*/  @P6 STG.E desc[UR16][R22.64], R33 ;  /* 0x0000002116006986 */ /* 0x0007e2000c101910 */
[----:B-1----:R-:W-:Y:S01]  /*11340*/  IMAD R24, R19, R208, RZ ;  /* 0x000000d013187224 */ /* 0x002fe200078e02ff */
[----:B------:R-:W-:-:S02]  /*11350*/  LEA R20, P6, R28, R215, 0x2 ;  /* 0x000000d71c147211 */ /* 0x000fc400078c10ff */
[----:B--2---:R-:W-:-:S04]  /*11360*/  LEA R2, P2, R26, R215, 0x2 ;  /* 0x000000d71a027211 */ /* 0x004fc800078410ff */
[-C--:B------:R-:W-:Y:S02]  /*11370*/  LEA.HI.X.SX32 R3, R26, R217.reuse, 0x2, P2 ;  /* 0x000000d91a037211 */ /* 0x080fe400010f16ff */
[----:B------:R-:W-:Y:S01]  /*11380*/  ISETP.LT.AND P2, PT, R19, UR4, !P0 ;  /* 0x0000000413007c0c */ /* 0x000fe2000c741270 */
[----:B------:R-:W-:Y:S01]  /*11390*/  ULDC UR4, c[0x0][0x22c] ;  /* 0x00008b0000047ab9 */ /* 0x000fe20000000800 */
[----:B------:R-:W-:Y:S01]  /*113a0*/  LEA.HI.X.SX32 R21, R28, R217, 0x2, P6 ;  /* 0x000000d91c157211 */ /* 0x000fe200030f16ff */
[----:B------:R1:W-:Y:S01]  /*113b0*/  @P1 STG.E desc[UR16][R2.64], R34 ;  /* 0x0000002202001986 */ /* 0x0003e2000c101910 */
[CC--:B------:R-:W-:Y:S01]  /*113c0*/  IMAD R26, R18.reuse, R208.reuse, RZ ;  /* 0x000000d0121a7224 */ /* 0x0c0fe200078e02ff */
[----:B------:R-:W-:Y:S01]  /*113d0*/  ISETP.LT.AND P6, PT, R18, UR4, !P0 ;  /* 0x0000000412007c0c */ /* 0x000fe2000c7c1270 */
[----:B------:R-:W-:Y:S01]  /*113e0*/  ULDC UR4, c[0x0][0x22c] ;  /* 0x00008b0000047ab9 */ /* 0x000fe20000000800 */
[----:B------:R2:W-:Y:S01]  /*113f0*/  @P5 STG.E desc[UR16][R20.64], R35 ;  /* 0x0000002314005986 */ /* 0x0005e2000c101910 */
[----:B---3--:R-:W-:Y:S01]  /*11400*/  IMAD R22, R17, R208, RZ ;  /* 0x000000d011167224 */ /* 0x008fe200078e02ff */
[----:B------:R-:W-:-:S02]  /*11410*/  LEA R18, P5, R26, R215, 0x2 ;  /* 0x000000d71a127211 */ /* 0x000fc400078a10ff */
[----:B-1----:R-:W-:-:S04]  /*11420*/  LEA R2, P1, R24, R215, 0x2 ;  /* 0x000000d718027211 */ /* 0x002fc800078210ff */
[-C--:B------:R-:W-:Y:S02]  /*11430*/  LEA.HI.X.SX32 R3, R24, R217.reuse, 0x2, P1 ;  /* 0x000000d918037211 */ /* 0x080fe400008f16ff */
[----:B------:R-:W-:Y:S01]  /*11440*/  ISETP.LT.AND P1, PT, R17, UR4, !P0 ;  /* 0x0000000411007c0c */ /* 0x000fe2000c721270 */
[----:B------:R-:W-:Y:S01]  /*11450*/  ULDC UR4, c[0x0][0x22c] ;  /* 0x00008b0000047ab9 */ /* 0x000fe20000000800 */
[----:B------:R-:W-:Y:S01]  /*11460*/  LEA.HI.X.SX32 R19, R26, R217, 0x2, P5 ;  /* 0x000000d91a137211 */ /* 0x000fe200028f16ff */
[----:B----4-:R1:W-:Y:S01]  /*11470*/  @P2 STG.E desc[UR16][R2.64], R36 ;  /* 0x0000002402002986 */ /* 0x0103e2000c101910 */
[C---:B------:R-:W-:Y:S01]  /*11480*/  IMAD R24, R16.reuse, R208, RZ ;  /* 0x000000d010187224 */ /* 0x040fe200078e02ff */
[----:B------:R-:W-:Y:S01]  /*11490*/  ISETP.LT.AND P5, PT, R16, UR4, !P0 ;  /* 0x0000000410007c0c */ /* 0x000fe2000c7a1270 */
[----:B--2---:R-:W-:Y:S01]  /*114a0*/  IMAD R20, R208, 0x20, R221 ;  /* 0x00000020d0147824 */ /* 0x004fe200078e02dd */
[----:B------:R2:W-:Y:S01]  /*114b0*/  @P6 STG.E desc[UR16][R18.64], R37 ;  /* 0x0000002512006986 */ /* 0x0005e2000c101910 */
[----:B------:R-:W-:Y:S01]  /*114c0*/  ULDC UR4, c[0x0][0x22c] ;  /* 0x00008b0000047ab9 */ /* 0x000fe20000000800 */
[----:B------:R-:W-:-:S02]  /*114d0*/  LEA R16, P6, R24, R215, 0x2 ;  /* 0x000000d718107211 */ /* 0x000fc400078c10ff */
[----:B-1----:R-:W-:-:S04]  /*114e0*/  LEA R2, P2, R22, R215, 0x2 ;  /* 0x000000d716027211 */ /* 0x002fc800078410ff */
[-C--:B------:R-:W-:Y:S01]  /*114f0*/  LEA.HI.X.SX32 R3, R22, R217.reuse, 0x2, P2 ;  /* 0x000000d916037211 */ /* 0x080fe200010f16ff */
[----:B------:R-:W-:Y:S01]  /*11500*/  IMAD R22, R208, 0x2, R20 ;  /* 0x00000002d0167824 */ /* 0x000fe200078e0214 */
[----:B------:R-:W-:-:S03]  /*11510*/  LEA.HI.X.SX32 R17, R24, R217, 0x2, P6 ;  /* 0x000000d918117211 */ /* 0x000fc600030f16ff */
[----:B------:R1:W-:Y:S01]  /*11520*/  @P1 STG.E desc[UR16][R2.64], R38 ;  /* 0x0000002602001986 */ /* 0x0003e2000c101910 */
[----:B------:R-:W-:Y:S01]  /*11530*/  ISETP.LT.AND P2, PT, R15, UR4, !P0 ;  /* 0x000000040f007c0c */ /* 0x000fe2000c741270 */
[----:B------:R-:W-:Y:S01]  /*11540*/  ULDC UR4, c[0x0][0x22c] ;  /* 0x00008b0000047ab9 */ /* 0x000fe20000000800 */
[----:B--2---:R-:W-:Y:S01]  /*11550*/  IMAD R18, R208, 0x2, R22 ;  /* 0x00000002d0127824 */ /* 0x004fe200078e0216 */
[----:B------:R-:W-:Y:S01]  /*11560*/  ISETP.LT.AND P6, PT, R14, UR4, !P0 ;  /* 0x000000040e007c0c */ /* 0x000fe2000c7c1270 */
[----:B------:R2:W-:Y:S01]  /*11570*/  @P5 STG.E desc[UR16][R16.64], R39 ;  /* 0x0000002710005986 */ /* 0x0005e2000c101910 */
[-C--:B------:R-:W-:Y:S01]  /*11580*/  LEA R14, P5, R22, R215.reuse, 0x2 ;  /* 0x000000d7160e7211 */ /* 0x080fe200078a10ff */
[----:B------:R-:W-:Y:S01]  /*11590*/  ULDC UR4, c[0x0][0x22c] ;  /* 0x00008b0000047ab9 */ /* 0x000fe20000000800 */
        /* <DEDUP_REMOVED lines=54> */
[----:B--2---:R-:W-:Y:S01]  /*11900*/  IMAD R8, R208, 0x2, R12 ;  /* 0x00000002d0087824 */ /* 0x004fe200078e020c */
[----:B------:R-:W-:Y:S01]  /*11910*/  ULDC UR4, c[0x0][0x22c] ;  /* 0x00008b0000047ab9 */ /* 0x000fe20000000800 */
[----:B------:R2:W-:Y:S01]  /*11920*/  @P6 STG.E desc[UR16][R6.64], R49 ;  /* 0x0000003106006986 */ /* 0x0005e2000c101910 */
[-C--:B------:R-:W-:Y:S02]  /*11930*/  LEA R4, P6, R12, R215.reuse, 0x2 ;  /* 0x000000d70c047211 */ /* 0x080fe400078c10ff */
        /* <DEDUP_REMOVED lines=8> */
[----:B------:R2:W-:Y:S01]  /*119c0*/  @P5 STG.E desc[UR16][R4.64], R51 ;  /* 0x0000003304005986 */ /* 0x0005e2000c101910 */
[----:B------:R-:W-:Y:S01]  /*119d0*/  ISETP.LT.AND P2, PT, R160, UR4, !P0 ;  /* 0x00000004a0007c0c */ /* 0x000fe2000c741270 */
[----:B------:R-:W-:Y:S01]  /*119e0*/  ULDC UR4, c[0x0][0x22c] ;  /* 0x00008b0000047ab9 */ /* 0x000fe20000000800 */
[----:B-1----:R-:W-:-:S04]  /*119f0*/  LEA R2, P1, R8, R215, 0x2 ;  /* 0x000000d708027211 */ /* 0x002fc800078210ff */
[----:B------:R-:W-:Y:S02]  /*11a00*/  LEA.HI.X.SX32 R3, R8, R217, 0x2, P1 ;  /* 0x000000d908037211 */ /* 0x000fe400008f16ff */
[----:B--2---:R-:W-:Y:S01]  /*11a10*/  LEA R4, P5, R10, R215, 0x2 ;  /* 0x000000d70a047211 */ /* 0x004fe200078a10ff */
[----:B------:R-:W-:Y:S02]  /*11a20*/  IMAD R8, R208, 0x2, R6 ;  /* 0x00000002d0087824 */ /* 0x000fe400078e0206 */
[----:B------:R1:W-:Y:S01]  /*11a30*/  @P4 STG.E desc[UR16][R2.64], R52 ;  /* 0x0000003402004986 */ /* 0x0003e2000c101910 */
[----:B------:R-:W-:Y:S02]  /*11a40*/  LEA.HI.X.SX32 R5, R10, R217, 0x2, P5 ;  /* 0x000000d90a057211 */ /* 0x000fe400028f16ff */
[----:B------:R-:W-:Y:S01]  /*11a50*/  ISETP.LT.AND P6, PT, R161, UR4, !P0 ;  /* 0x00000004a1007c0c */ /* 0x000fe2000c7c1270 */
[----:B------:R-:W-:Y:S02]  /*11a60*/  ULDC UR4, c[0x0][0x22c] ;  /* 0x00008b0000047ab9 */ /* 0x000fe40000000800 */
[----:B------:R2:W-:Y:S01]  /*11a70*/  @P3 STG.E desc[UR16][R4.64], R53 ;  /* 0x0000003504003986 */ /* 0x0005e2000c101910 */
[----:B-1----:R-:W-:-:S02]  /*11a80*/  LEA R2, P4, R6, R215, 0x2 ;  /* 0x000000d706027211 */ /* 0x002fc400078810ff */
[----:B------:R-:W-:Y:S01]  /*11a90*/  ISETP.LT.AND P1, PT, R162, UR4, !P0 ;  /* 0x00000004a2007c0c */ /* 0x000fe2000c721270 */
[----:B------:R-:W-:Y:S01]  /*11aa0*/  ULDC UR4, c[0x0][0x22c] ;  /* 0x00008b0000047ab9 */ /* 0x000fe20000000800 */
[----:B------:R-:W-:Y:S01]  /*11ab0*/  LEA.HI.X.SX32 R3, R6, R217, 0x2, P4 ;  /* 0x000000d906037211 */ /* 0x000fe200020f16ff */
[----:B------:R-:W-:Y:S01]  /*11ac0*/  IMAD R6, R208, 0x2, R8 ;  /* 0x00000002d0067824 */ /* 0x000fe200078e0208 */
[----:B--2---:R-:W-:-:S03]  /*11ad0*/  LEA R4, P3, R8, R215, 0x2 ;  /* 0x000000d708047211 */ /* 0x004fc600078610ff */
[----:B------:R1:W-:Y:S01]  /*11ae0*/  @P2 STG.E desc[UR16][R2.64], R54 ;  /* 0x0000003602002986 */ /* 0x0003e2000c101910 */
[----:B------:R-:W-:Y:S01]  /*11af0*/  LEA.HI.X.SX32 R5, R8, R217, 0x2, P3 ;  /* 0x000000d908057211 */ /* 0x000fe200018f16ff */
[----:B------:R-:W-:Y:S01]  /*11b00*/  IMAD R8, R208, 0x2, R6 ;  /* 0x00000002d0087824 */ /* 0x000fe200078e0206 */
[----:B------:R-:W-:Y:S01]  /*11b10*/  ISETP.LT.AND P5, PT, R163, UR4, !P0 ;  /* 0x00000004a3007c0c */ /* 0x000fe2000c7a1270 */
[----:B------:R-:W-:Y:S02]  /*11b20*/  ULDC UR4, c[0x0][0x22c] ;  /* 0x00008b0000047ab9 */ /* 0x000fe40000000800 */
[----:B------:R2:W-:Y:S01]  /*11b30*/  @P6 STG.E desc[UR16][R4.64], R55 ;  /* 0x0000003704006986 */ /* 0x0005e2000c101910 */
[----:B-1----:R-:W-:Y:S02]  /*11b40*/  LEA R2, P2, R6, R215, 0x2 ;  /* 0x000000d706027211 */ /* 0x002fe400078410ff */
        /* <DEDUP_REMOVED lines=67> */
[C---:B------:R-:W-:Y:S01]  /*11f80*/  IMAD R8, R208.reuse, 0x2, R6 ;  /* 0x00000002d0087824 */ /* 0x040fe200078e0206 */
[----:B------:R-:W-:Y:S01]  /*11f90*/  ISETP.LT.AND P5, PT, R175, UR4, !P0 ;  /* 0x00000004af007c0c */ /* 0x000fe2000c7a1270 */
[----:B------:R-:W-:Y:S02]  /*11fa0*/  ULDC UR4, c[0x0][0x22c] ;  /* 0x00008b0000047ab9 */ /* 0x000fe40000000800 */
[----:B------:R2:W-:Y:S01]  /*11fb0*/  @P6 STG.E desc[UR16][R4.64], R67 ;  /* 0x0000004304006986 */ /* 0x0005e2000c101910 */
[----:B------:R-:W-:Y:S01]  /*11fc0*/  IMAD R10, R208, 0x2, R8 ;  /* 0x00000002d00a7824 */ /* 0x000fe200078e0208 */
[----:B-1----:R-:W-:Y:S02]  /*11fd0*/  LEA R2, P2, R6, R215, 0x2 ;  /* 0x000000d706027211 */ /* 0x002fe400078410ff */
[----:B------:R-:W-:Y:S01]  /*11fe0*/  ISETP.LT.AND P4, PT, R176, UR4, !P0 ;  /* 0x00000004b0007c0c */ /* 0x000fe2000c781270 */
[----:B------:R-:W-:Y:S01]  /*11ff0*/  ULDC UR4, c[0x0][0x22c] ;  /* 0x00008b0000047ab9 */ /* 0x000fe20000000800 */
[----:B------:R-:W-:-:S02]  /*12000*/  LEA.HI.X.SX32 R3, R6, R217, 0x2, P2 ;  /* 0x000000d906037211 */ /* 0x000fc400010f16ff */
[----:B--2---:R-:W-:Y:S01]  /*12010*/  LEA R4, P6, R8, R215, 0x2 ;  /* 0x000000d708047211 */ /* 0x004fe200078c10ff */
[----:B------:R-:W-:Y:S02]  /*12020*/  IMAD R12, R208, 0x2, R10 ;  /* 0x00000002d00c7824 */ /* 0x000fe400078e020a */
[----:B------:R1:W-:Y:S01]  /*12030*/  @P1 STG.E desc[UR16][R2.64], R68 ;  /* 0x0000004402001986 */ /* 0x0003e2000c101910 */
[----:B------:R-:W-:Y:S02]  /*12040*/  LEA.HI.X.SX32 R5, R8, R217, 0x2, P6 ;  /* 0x000000d908057211 */ /* 0x000fe400030f16ff */
[C---:B------:R-:W-:Y:S02]  /*12050*/  LEA R6, P1, R10.reuse, R215, 0x2 ;  /* 0x000000d70a067211 */ /* 0x040fe400078210ff */
[----:B------:R-:W-:Y:S01]  /*12060*/  ISETP.LT.AND P3, PT, R177, UR4, !P0 ;  /* 0x00000004b1007c0c */ /* 0x000fe2000c761270 */
[----:B------:R-:W-:Y:S01]  /*12070*/  ULDC UR4, c[0x0][0x22c] ;  /* 0x00008b0000047ab9 */ /* 0x000fe20000000800 */
[----:B------:R-:W-:Y:S01]  /*12080*/  LEA.HI.X.SX32 R7, R10, R217, 0x2, P1 ;  /* 0x000000d90a077211 */ /* 0x000fe200008f16ff */
[----:B------:R2:W-:Y:S01]  /*12090*/  @P5 STG.E desc[UR16][R4.64], R69 ;  /* 0x0000004504005986 */ /* 0x0005e2000c101910 */
[----:B------:R-:W-:Y:S01]  /*120a0*/  IMAD R10, R208, 0x2, R12 ;  /* 0x00000002d00a7824 */ /* 0x000fe200078e020c */
[----:B------:R-:W-:Y:S01]  /*120b0*/  ISETP.LT.AND P2, PT, R178, UR4, !P0 ;  /* 0x00000004b2007c0c */ /* 0x000fe2000c741270 */
[----:B------:R-:W-:Y:S01]  /*120c0*/  ULDC UR4, c[0x0][0x22c] ;  /* 0x00008b0000047ab9 */ /* 0x000fe20000000800 */
[-C--:B------:R-:W-:Y:S01]  /*120d0*/  LEA R8, P5, R12, R215.reuse, 0x2 ;  /* 0x000000d70c087211 */ /* 0x080fe200078a10ff */
[----:B------:R3:W-:Y:S01]  /*120e0*/  @P4 STG.E desc[UR16][R6.64], R70 ;  /* 0x0000004606004986 */ /* 0x0007e2000c101910 */
[----:B-1----:R-:W-:-:S02]  /*120f0*/  LEA R2, P4, R10, R215, 0x2 ;  /* 0x000000d70a027211 */ /* 0x002fc400078810ff */
[-C--:B------:R-:W-:Y:S01]  /*12100*/  LEA.HI.X.SX32 R9, R12, R217.reuse, 0x2, P5 ;  /* 0x000000d90c097211 */ /* 0x080fe200028f16ff */
[----:B------:R-:W-:Y:S01]  /*12110*/  IMAD R12, R208, 0x2, R10 ;  /* 0x00000002d00c7824 */ /* 0x000fe200078e020a */
[----:B------:R-:W-:Y:S01]  /*12120*/  ISETP.LT.AND P6, PT, R179, UR4, !P0 ;  /* 0x00000004b3007c0c */ /* 0x000fe2000c7c1270 */
[----:B------:R-:W-:Y:S01]  /*12130*/  ULDC UR4, c[0x0][0x22c] ;  /* 0x00008b0000047ab9 */ /* 0x000fe20000000800 */
[----:B------:R-:W-:Y:S01]  /*12140*/  LEA.HI.X.SX32 R3, R10, R217, 0x2, P4 ;  /* 0x000000d90a037211 */ /* 0x000fe200020f16ff */
[----:B------:R1:W-:Y:S01]  /*12150*/  @P3 STG.E desc[UR16][R8.64], R71 ;  /* 0x0000004708003986 */ /* 0x0003e2000c101910 */
[----:B------:R-:W-:Y:S01]  /*12160*/  IMAD R10, R208, 0x2, R12 ;  /* 0x00000002d00a7824 */ /* 0x000fe200078e020c */
[----:B------:R-:W-:Y:S01]  /*12170*/  ISETP.LT.AND P1, PT, R180, UR4, !P0 ;  /* 0x00000004b4007c0c */ /* 0x000fe2000c721270 */
[----:B------:R-:W-:Y:S01]  /*12180*/  ULDC UR4, c[0x0][0x22c] ;  /* 0x00008b0000047ab9 */ /* 0x000fe20000000800 */
[-C--:B--2---:R-:W-:Y:S01]  /*12190*/  LEA R4, P3, R12, R215.reuse, 0x2 ;  /* 0x000000d70c047211 */ /* 0x084fe200078610ff */
[----:B------:R2:W-:Y:S01]  /*121a0*/  @P2 STG.E desc[UR16][R2.64], R72 ;  /* 0x0000004802002986 */ /* 0x0005e2000c101910 */
[----:B---3--:R-:W-:-:S02]  /*121b0*/  LEA R6, P2, R10, R215, 0x2 ;  /* 0x000000d70a067211 */ /* 0x008fc400078410ff */
        /* <DEDUP_REMOVED lines=9> */
[-C--:B-1----:R-:W-:Y:S01]  /*12250*/  LEA R8, P6, R12, R215.reuse, 0x2 ;  /* 0x000000d70c087211 */ /* 0x082fe200078c10ff */
[----:B------:R1:W-:Y:S01]  /*12260*/  @P1 STG.E desc[UR16][R6.64], R74 ;  /* 0x0000004a06001986 */ /* 0x0003e2000c101910 */
[----:B--2---:R-:W-:-:S02]  /*12270*/  LEA R2, P1, R10, R215, 0x2 ;  /* 0x000000d70a027211 */ /* 0x004fc400078210ff */
        /* <DEDUP_REMOVED lines=9> */
[-C--:B---3--:R-:W-:Y:S01]  /*12310*/  LEA R4, P5, R12, R215.reuse, 0x2 ;  /* 0x000000d70c047211 */ /* 0x088fe200078a10ff */
        /* <DEDUP_REMOVED lines=347> */
[C---:B-1----:R-:W-:Y:S01]  /*138d0*/  LEA R8, P6, R12.reuse, R215, 0x2 ;  /* 0x000000d70c087211 */ /* 0x042fe200078c10ff */
[----:B------:R1:W-:Y:S01]  /*138e0*/  @P1 STG.E desc[UR16][R6.64], R134 ;  /* 0x0000008606001986 */ /* 0x0003e2000c101910 */
[----:B------:R-:W-:Y:S01]  /*138f0*/  ISETP.LT.AND P3, PT, R247, UR4, !P0 ;  /* 0x00000004f7007c0c */ /* 0x000fe2000c761270 */
[----:B------:R-:W-:Y:S01]  /*13900*/  ULDC UR4, c[0x0][0x22c] ;  /* 0x00008b0000047ab9 */ /* 0x000fe20000000800 */
[----:B------:R-:W-:Y:S01]  /*13910*/  LEA.HI.X.SX32 R9, R12, R217, 0x2, P6 ;  /* 0x000000d90c097211 */ /* 0x000fe200030f16ff */
[----:B------:R-:W-:Y:S01]  /*13920*/  IMAD R12, R208, 0x2, R10 ;  /* 0x00000002d00c7824 */ /* 0x000fe200078e020a */
[----:B--2---:R-:W-:-:S02]  /*13930*/  LEA R2, P1, R10, R215, 0x2 ;  /* 0x000000d70a027211 */ /* 0x004fc400078210ff */
[----:B------:R-:W-:Y:S01]  /*13940*/  ISETP.LT.AND P2, PT, R248, UR4, !P0 ;  /* 0x00000004f8007c0c */ /* 0x000fe2000c741270 */
[----:B------:R-:W-:Y:S01]  /*13950*/  ULDC UR4, c[0x0][0x22c] ;  /* 0x00008b0000047ab9 */ /* 0x000fe20000000800 */
[----:B------:R-:W-:Y:S01]  /*13960*/  LEA.HI.X.SX32 R3, R10, R217, 0x2, P1 ;  /* 0x000000d90a037211 */ /* 0x000fe200008f16ff */
[----:B------:R-:W-:Y:S01]  /*13970*/  IMAD R10, R208, 0x2, R12 ;  /* 0x00000002d00a7824 */ /* 0x000fe200078e020c */
[----:B------:R-:W-:Y:S01]  /*13980*/  ISETP.LT.AND P6, PT, R249, UR4, !P0 ;  /* 0x00000004f9007c0c */ /* 0x000fe2000c7c1270 */
[----:B------:R2:W-:Y:S01]  /*13990*/  @P5 STG.E desc[UR16][R8.64], R135 ;  /* 0x0000008708005986 */ /* 0x0005e2000c101910 */
[----:B------:R-:W-:Y:S01]  /*139a0*/  ULDC UR4, c[0x0][0x22c] ;  /* 0x00008b0000047ab9 */ /* 0x000fe20000000800 */
[-C--:B---3--:R-:W-:Y:S02]  /*139b0*/  LEA R4, P5, R12, R215.reuse, 0x2 ;  /* 0x000000d70c047211 */ /* 0x088fe400078a10ff */
[----:B------:R-:W-:Y:S01]  /*139c0*/  ISETP.LT.AND P1, PT, R251, UR4, !P0 ;  /* 0x00000004fb007c0c */ /* 0x000fe2000c721270 */
[----:B------:R3:W-:Y:S01]  /*139d0*/  @P4 STG.E desc[UR16][R2.64], R136 ;  /* 0x0000008802004986 */ /* 0x0007e2000c101910 */
[----:B------:R-:W-:Y:S01]  /*139e0*/  ULDC UR4, c[0x0][0x22c] ;  /* 0x00008b0000047ab9 */ /* 0x000fe20000000800 */
[----:B-1----:R-:W-:-:S02]  /*139f0*/  LEA R6, P4, R10, R215, 0x2 ;  /* 0x000000d70a067211 */ /* 0x002fc400078810ff */
[-C--:B------:R-:W-:Y:S02]  /*13a00*/  LEA.HI.X.SX32 R5, R12, R217.reuse, 0x2, P5 ;  /* 0x000000d90c057211 */ /* 0x080fe400028f16ff */
[----:B------:R-:W-:Y:S01]  /*13a10*/  ISETP.LT.AND P5, PT, R252, UR4, !P0 ;  /* 0x00000004fc007c0c */ /* 0x000fe2000c7a1270 */
[----:B------:R-:W-:Y:S01]  /*13a20*/  ULDC UR4, c[0x0][0x22c] ;  /* 0x00008b0000047ab9 */ /* 0x000fe20000000800 */
[----:B------:R-:W-:Y:S02]  /*13a30*/  LEA.HI.X.SX32 R7, R10, R217, 0x2, P4 ;  /* 0x000000d90a077211 */ /* 0x000fe400020f16ff */
[----:B------:R-:W-:Y:S01]  /*13a40*/  ISETP.LT.AND P4, PT, R250, UR4, !P0 ;  /* 0x00000004fa007c0c */ /* 0x000fe2000c781270 */
[----:B------:R-:W-:Y:S01]  /*13a50*/  IMAD R12, R208, 0x2, R10 ;  /* 0x00000002d00c7824 */ /* 0x000fe200078e020a */
[----:B------:R-:W4:Y:S01]  /*13a60*/  LDL.LU R250, [R1+0x14] ;  /* 0x0000140001fa7983 */ /* 0x000f220000300800 */
[----:B------:R-:W-:-:S03]  /*13a70*/  ULDC UR4, c[0x0][0x22c] ;  /* 0x00008b0000047ab9 */ /* 0x000fc60000000800 */
[----:B------:R1:W-:Y:S01]  /*13a80*/  @P3 STG.E desc[UR16][R4.64], R137 ;  /* 0x0000008904003986 */ /* 0x0003e2000c101910 */
[----:B--2---:R-:W-:Y:S01]  /*13a90*/  LEA R8, P3, R12, R215, 0x2 ;  /* 0x000000d70c087211 */ /* 0x004fe200078610ff */
[----:B------:R-:W-:-:S03]  /*13aa0*/  IMAD R10, R208, 0x2, R12 ;  /* 0x00000002d00a7824 */ /* 0x000fc600078e020c */
[----:B------:R-:W-:Y:S01]  /*13ab0*/  LEA.HI.X.SX32 R9, R12, R217, 0x2, P3 ;  /* 0x000000d90c097211 */ /* 0x000fe200018f16ff */
[----:B------:R-:W-:Y:S01]  /*13ac0*/  IMAD R12, R208, 0x2, R10 ;  /* 0x00000002d00c7824 */ /* 0x000fe200078e020a */
[----:B------:R2:W-:Y:S01]  /*13ad0*/  @P2 STG.E desc[UR16][R6.64], R138 ;  /* 0x0000008a06002986 */ /* 0x0005e2000c101910 */
[----:B---3--:R-:W-:-:S03]  /*13ae0*/  LEA R2, P2, R10, R215, 0x2 ;  /* 0x000000d70a027211 */ /* 0x008fc600078410ff */
[----:B------:R3:W-:Y:S01]  /*13af0*/  @P6 STG.E desc[UR16][R8.64], R139 ;  /* 0x0000008b08006986 */ /* 0x0007e2000c101910 */
[----:B-1----:R-:W-:Y:S02]  /*13b00*/  LEA R4, P6, R12, R215, 0x2 ;  /* 0x000000d70c047211 */ /* 0x002fe400078c10ff */
[-C--:B------:R-:W-:Y:S01]  /*13b10*/  LEA.HI.X.SX32 R3, R10, R217.reuse, 0x2, P2 ;  /* 0x000000d90a037211 */ /* 0x080fe200010f16ff */
[----:B------:R-:W-:Y:S01]  /*13b20*/  IMAD R10, R208, 0x2, R12 ;  /* 0x00000002d00a7824 */ /* 0x000fe200078e020c */
[----:B------:R-:W-:Y:S02]  /*13b30*/  LEA.HI.X.SX32 R5, R12, R217, 0x2, P6 ;  /* 0x000000d90c057211 */ /* 0x000fe400030f16ff */
[----:B------:R-:W-:Y:S01]  /*13b40*/  ISETP.LT.AND P3, PT, R154, UR4, !P0 ;  /* 0x000000049a007c0c */ /* 0x000fe2000c761270 */
[----:B------:R-:W-:Y:S01]  /*13b50*/  @P1 STG.E desc[UR16][R2.64], R140 ;  /* 0x0000008c02001986 */ /* 0x000fe2000c101910 */
[----:B------:R-:W-:-:S03]  /*13b60*/  ULDC UR4, c[0x0][0x22c] ;  /* 0x00008b0000047ab9 */ /* 0x000fc60000000800 */
[----:B------:R1:W-:Y:S01]  /*13b70*/  @P5 STG.E desc[UR16][R4.64], R141 ;  /* 0x0000008d04005986 */ /* 0x0003e2000c101910 */
[C---:B--2---:R-:W-:Y:S02]  /*13b80*/  LEA R6, P5, R10.reuse, R215, 0x2 ;  /* 0x000000d70a067211 */ /* 0x044fe400078a10ff */
[----:B------:R-:W-:Y:S01]  /*13b90*/  ISETP.LT.AND P2, PT, R155, UR4, !P0 ;  /* 0x000000049b007c0c */ /* 0x000fe2000c741270 */
[----:B------:R-:W2:Y:S01]  /*13ba0*/  LDL.LU R154, [R1+0x18] ;  /* 0x00001800019a7983 */ /* 0x000ea20000300800 */
[----:B------:R-:W-:Y:S01]  /*13bb0*/  ULDC UR4, c[0x0][0x22c] ;  /* 0x00008b0000047ab9 */ /* 0x000fe20000000800 */
[----:B------:R-:W-:Y:S02]  /*13bc0*/  LEA.HI.X.SX32 R7, R10, R217, 0x2, P5 ;  /* 0x000000d90a077211 */ /* 0x000fe400028f16ff */
[----:B------:R-:W-:Y:S01]  /*13bd0*/  ISETP.LT.AND P1, PT, R156, UR4, !P0 ;  /* 0x000000049c007c0c */ /* 0x000fe2000c721270 */
[----:B------:R-:W2:Y:S01]  /*13be0*/  LDL.LU R155, [R1+0x1c] ;  /* 0x00001c00019b7983 */ /* 0x000ea20000300800 */
[----:B------:R-:W-:-:S02]  /*13bf0*/  ULDC UR4, c[0x0][0x22c] ;  /* 0x00008b0000047ab9 */ /* 0x000fc40000000800 */
[----:B------:R-:W-:Y:S01]  /*13c00*/  ISETP.LT.AND P5, PT, R157, UR4, !P0 ;  /* 0x000000049d007c0c */ /* 0x000fe2000c7a1270 */
[----:B------:R-:W-:Y:S01]  /*13c10*/  ULDC UR4, c[0x0][0x22c] ;  /* 0x00008b0000047ab9 */ /* 0x000fe20000000800 */
[----:B------:R1:W-:Y:S01]  /*13c20*/  @P4 STG.E desc[UR16][R6.64], R142 ;  /* 0x0000008e06004986 */ /* 0x0003e2000c101910 */
[----:B------:R-:W-:-:S03]  /*13c30*/  IMAD R12, R208, 0x2, R10 ;  /* 0x00000002d00c7824 */ /* 0x000fc600078e020a */
[----:B------:R-:W2:Y:S01]  /*13c40*/  LDS.128 R156, [R158] ;  /* 0x000000009e9c7984 */ /* 0x000ea20000000c00 */
[----:B----4-:R-:W-:Y:S01]  /*13c50*/  ISETP.LT.AND P4, PT, R250, UR4, !P0 ;  /* 0x00000004fa007c0c */ /* 0x010fe2000c781270 */
[----:B------:R-:W-:Y:S02]  /*13c60*/  IMAD R14, R208, 0x2, R12 ;  /* 0x00000002d00e7824 */ /* 0x000fe400078e020c */
[----:B------:R-:W4:Y:S01]  /*13c70*/  LDL.LU R250, [R1+0x20] ;  /* 0x0000200001fa7983 */ /* 0x000f220000300800 */
[----:B---3--:R-:W-:Y:S01]  /*13c80*/  LEA R8, P6, R12, R215, 0x2 ;  /* 0x000000d70c087211 */ /* 0x008fe200078c10ff */
[----:B------:R-:W-:Y:S01]  /*13c90*/  ULDC UR4, c[0x0][0x22c] ;  /* 0x00008b0000047ab9 */ /* 0x000fe20000000800 */
[----:B------:R-:W-:Y:S02]  /*13ca0*/  IMAD R10, R208, 0x2, R14 ;  /* 0x00000002d00a7824 */ /* 0x000fe400078e020e */
[----:B------:R-:W-:Y:S02]  /*13cb0*/  LEA.HI.X.SX32 R9, R12, R217, 0x2, P6 ;  /* 0x000000d90c097211 */ /* 0x000fe400030f16ff */
[----:B------:R-:W-:Y:S01]  /*13cc0*/  IMAD R12, R208, 0x2, R10 ;  /* 0x00000002d00c7824 */ /* 0x000fe200078e020a */
[----:B-1----:R-:W-:-:S02]  /*13cd0*/  LEA R4, P6, R10, R215, 0x2 ;  /* 0x000000d70a047211 */ /* 0x002fc400078c10ff */
[----:B------:R1:W-:Y:S01]  /*13ce0*/  @P3 STG.E desc[UR16][R8.64], R143 ;  /* 0x0000008f08003986 */ /* 0x0003e2000c101910 */
[----:B------:R-:W-:Y:S01]  /*13cf0*/  LEA R2, P3, R14, R215, 0x2 ;  /* 0x000000d70e027211 */ /* 0x000fe200078610ff */
[----:B------:R-:W-:Y:S01]  /*13d00*/  IMAD R16, R208, 0x2, R12 ;  /* 0x00000002d0107824 */ /* 0x000fe200078e020c */
[-C--:B------:R-:W-:Y:S02]  /*13d10*/  LEA.HI.X.SX32 R5, R10, R217.reuse, 0x2, P6 ;  /* 0x000000d90a057211 */ /* 0x080fe400030f16ff */
[----:B------:R-:W-:Y:S01]  /*13d20*/  LEA.HI.X.SX32 R3, R14, R217, 0x2, P3 ;  /* 0x000000d90e037211 */ /* 0x000fe200018f16ff */
[----:B------:R-:W-:Y:S01]  /*13d30*/  IMAD R14, R208, 0x2, R16 ;  /* 0x00000002d00e7824 */ /* 0x000fe200078e0210 */
[----:B------:R-:W-:-:S03]  /*13d40*/  LEA R6, P6, R12, R215, 0x2 ;  /* 0x000000d70c067211 */ /* 0x000fc600078c10ff */
[----:B------:R3:W-:Y:S01]  /*13d50*/  @P2 STG.E desc[UR16][R2.64], R144 ;  /* 0x0000009002002986 */ /* 0x0007e2000c101910 */
[----:B------:R-:W-:-:S03]  /*13d60*/  IMAD R18, R208, 0x2, R14 ;  /* 0x00000002d0127824 */ /* 0x000fc600078e020e */
[----:B------:R3:W-:Y:S01]  /*13d70*/  @P1 STG.E desc[UR16][R4.64], R145 ;  /* 0x0000009104001986 */ /* 0x0007e2000c101910 */
[----:B-1----:R-:W-:Y:S01]  /*13d80*/  LEA R8, P1, R16, R215, 0x2 ;  /* 0x000000d710087211 */ /* 0x002fe200078210ff */
[----:B------:R-:W-:Y:S01]  /*13d90*/  IMAD R20, R208, 0x2, R18 ;  /* 0x00000002d0147824 */ /* 0x000fe200078e0212 */
[-C--:B------:R-:W-:Y:S02]  /*13da0*/  LEA.HI.X.SX32 R7, R12, R217.reuse, 0x2, P6 ;  /* 0x000000d90c077211 */ /* 0x080fe400030f16ff */
[----:B--2---:R-:W-:Y:S01]  /*13db0*/  ISETP.LT.AND P3, PT, R154, UR4, !P0 ;  /* 0x000000049a007c0c */ /* 0x004fe2000c761270 */
[----:B------:R-:W-:Y:S01]  /*13dc0*/  ULDC UR4, c[0x0][0x22c] ;  /* 0x00008b0000047ab9 */ /* 0x000fe20000000800 */
[----:B------:R-:W-:Y:S01]  /*13dd0*/  LEA.HI.X.SX32 R9, R16, R217, 0x2, P1 ;  /* 0x000000d910097211 */ /* 0x000fe200008f16ff */
[----:B------:R-:W-:Y:S01]  /*13de0*/  IMAD R208, R208, 0x2, R20 ;  /* 0x00000002d0d07824 */ /* 0x000fe200078e0214 */
[-C--:B---3--:R-:W-:Y:S02]  /*13df0*/  LEA R2, P1, R18, R215.reuse, 0x2 ;  /* 0x000000d712027211 */ /* 0x088fe400078210ff */
[----:B------:R-:W-:-:S02]  /*13e00*/  LEA R10, P6, R14, R215, 0x2 ;  /* 0x000000d70e0a7211 */ /* 0x000fc400078c10ff */
[----:B------:R-:W-:Y:S01]  /*13e10*/  ISETP.LT.AND P2, PT, R155, UR4, !P0 ;  /* 0x000000049b007c0c */ /* 0x000fe2000c741270 */
[----:B------:R-:W-:Y:S01]  /*13e20*/  ULDC UR4, c[0x0][0x22c] ;  /* 0x00008b0000047ab9 */ /* 0x000fe20000000800 */
[-C--:B------:R-:W-:Y:S02]  /*13e30*/  LEA.HI.X.SX32 R3, R18, R217.reuse, 0x2, P1 ;  /* 0x000000d912037211 */ /* 0x080fe400008f16ff */
[----:B------:R-:W-:Y:S02]  /*13e40*/  LEA.HI.X.SX32 R11, R14, R217, 0x2, P6 ;  /* 0x000000d90e0b7211 */ /* 0x000fe400030f16ff */
[----:B------:R-:W-:Y:S01]  /*13e50*/  ISETP.LT.AND P1, PT, R0, UR4, !P0 ;  /* 0x0000000400007c0c */ /* 0x000fe2000c721270 */
[----:B------:R-:W-:Y:S01]  /*13e60*/  ULDC UR4, c[0x0][0x22c] ;  /* 0x00008b0000047ab9 */ /* 0x000fe20000000800 */
[----:B------:R-:W-:-:S04]  /*13e70*/  LEA R12, P6, R208, R215, 0x2 ;  /* 0x000000d7d00c7211 */ /* 0x000fc800078c10ff */
[----:B------:R-:W-:Y:S02]  /*13e80*/  LEA.HI.X.SX32 R13, R208, R217, 0x2, P6 ;  /* 0x000000d9d00d7211 */ /* 0x000fe400030f16ff */
[C---:B------:R-:W-:Y:S01]  /*13e90*/  LEA R4, P6, R20.reuse, R215, 0x2 ;  /* 0x000000d714047211 */ /* 0x040fe200078c10ff */
[----:B------:R1:W-:Y:S03]  /*13ea0*/  @P5 STG.E desc[UR16][R6.64], R146 ;  /* 0x0000009206005986 */ /* 0x0003e6000c101910 */
[----:B------:R-:W-:Y:S01]  /*13eb0*/  LEA.HI.X.SX32 R5, R20, R217, 0x2, P6 ;  /* 0x000000d914057211 */ /* 0x000fe200030f16ff */
[----:B------:R1:W-:Y:S04]  /*13ec0*/  @P4 STG.E desc[UR16][R8.64], R147 ;  /* 0x0000009308004986 */ /* 0x0003e8000c101910 */
[----:B------:R1:W-:Y:S04]  /*13ed0*/  @P3 STG.E desc[UR16][R10.64], R156 ;  /* 0x0000009c0a003986 */ /* 0x0003e8000c101910 */
[----:B------:R1:W-:Y:S04]  /*13ee0*/  @P2 STG.E desc[UR16][R2.64], R157 ;  /* 0x0000009d02002986 */ /* 0x0003e8000c101910 */
[----:B------:R1:W-:Y:S01]  /*13ef0*/  @P1 STG.E desc[UR16][R4.64], R158 ;  /* 0x0000009e04001986 */ /* 0x0003e2000c101910 */
[----:B----4-:R-:W-:-:S13]  /*13f00*/  ISETP.LT.AND P0, PT, R250, UR4, !P0 ;  /* 0x00000004fa007c0c */ /* 0x010fda000c701270 */
[----:B-1----:R-:W-:Y:S05]  /*13f10*/  @!P0 EXIT ;  /* 0x000000000000894d */ /* 0x002fea0003800000 */
[----:B------:R-:W-:Y:S01]  /*13f20*/  STG.E desc[UR16][R12.64], R159 ;  /* 0x0000009f0c007986 */ /* 0x000fe2000c101910 */
[----:B------:R-:W-:Y:S05]  /*13f30*/  EXIT ;  /* 0x000000000000794d */ /* 0x000fea0003800000 */
.L_x_2:
[----:B------:R-:W-:-:S00]  /*13f40*/  BRA `(.L_x_2) ;  /* 0xfffffffc00fc7947 */ /* 0x000fc0000383ffff */
[----:B------:R-:W-:-:S00]  /*13f50*/  NOP ;  /* 0x0000000000007918 */ /* 0x000fc00000000000 */
        /* <DEDUP_REMOVED lines=10> */
.L_x_3:


//--------------------- .nv.shared.matmul_kernel  --------------------------
	.section	.nv.shared.matmul_kernel,"aw",@nobits
	.sectionflags	@""
	.align	16
	.zero		1024


//--------------------- .nv.shared.reserved.0     --------------------------
	.section	.nv.shared.reserved.0,"aw",@nobits
	.weak		__nv_reservedSMEM_offset_0_alias
	.size		__nv_reservedSMEM_offset_0_alias, 0, 0
	.other		__nv_reservedSMEM_offset_0_alias,@"STO_CUDA_RESERVED_SHARED STV_DEFAULT"
__nv_reservedSMEM_offset_0_alias:
	.zero		0


//--------------------- .nv.constant0.matmul_kernel --------------------------
	.section	.nv.constant0.matmul_kernel,"a",@progbits
	.sectionflags	@""
	.align	4
.nv.constant0.matmul_kernel:
	.zero		608


//--------------------- SYMBOLS --------------------------

	.type		.nv.reservedSmem.offset0,@object
	.size		.nv.reservedSmem.offset0,0x4
